//
// Generated by NVIDIA NVVM Compiler
//
// Compiler Build ID: CL-36424714
// Cuda compilation tools, release 13.0, V13.0.88
// Based on NVVM 20.0.0
//

.version 9.0
.target sm_100
.address_size 64

	// .globl	_Z10knn_kernelPK6float2iS1_iPSt4pairIifEi
.extern .shared .align 16 .b8 s_mem[];

.visible .entry _Z10knn_kernelPK6float2iS1_iPSt4pairIifEi(
	.param .u64 .ptr .align 1 _Z10knn_kernelPK6float2iS1_iPSt4pairIifEi_param_0,
	.param .u32 _Z10knn_kernelPK6float2iS1_iPSt4pairIifEi_param_1,
	.param .u64 .ptr .align 1 _Z10knn_kernelPK6float2iS1_iPSt4pairIifEi_param_2,
	.param .u32 _Z10knn_kernelPK6float2iS1_iPSt4pairIifEi_param_3,
	.param .u64 .ptr .align 1 _Z10knn_kernelPK6float2iS1_iPSt4pairIifEi_param_4,
	.param .u32 _Z10knn_kernelPK6float2iS1_iPSt4pairIifEi_param_5
)
{
	.local .align 16 .b8 	__local_depot0[256];
	.reg .b64 	%SP;
	.reg .b64 	%SPL;
	.reg .pred 	%p<169>;
	.reg .b32 	%r<697>;
	.reg .b32 	%f<346>;
	.reg .b64 	%rd<114>;

	mov.u64 	%SPL, __local_depot0;
	ld.param.u64 	%rd9, [_Z10knn_kernelPK6float2iS1_iPSt4pairIifEi_param_0];
	ld.param.u32 	%r219, [_Z10knn_kernelPK6float2iS1_iPSt4pairIifEi_param_1];
	ld.param.u32 	%r218, [_Z10knn_kernelPK6float2iS1_iPSt4pairIifEi_param_5];
	add.u64 	%rd1, %SPL, 0;
	add.u64 	%rd2, %SPL, 128;
	mov.u32 	%r1, %tid.x;
	shr.u32 	%r2, %r1, 5;
	and.b32  	%r3, %r1, 31;
	mov.u32 	%r4, %ntid.x;
	shr.u32 	%r5, %r4, 5;
	mov.u32 	%r220, %ctaid.x;
	mad.lo.s32 	%r6, %r5, %r220, %r2;
	setp.ge.s32 	%p1, %r6, %r219;
	@%p1 bra 	$L__BB0_212;
	cvta.to.global.u64 	%rd14, %rd9;
	mul.wide.s32 	%rd15, %r6, 8;
	add.s64 	%rd16, %rd14, %rd15;
	ld.global.nc.v2.f32 	{%f1, %f2}, [%rd16];
	shr.s32 	%r221, %r218, 31;
	shr.u32 	%r222, %r221, 27;
	add.s32 	%r223, %r218, %r222;
	shr.s32 	%r7, %r223, 5;
	setp.lt.s32 	%p2, %r218, 32;
	@%p2 bra 	$L__BB0_14;
	add.s32 	%r225, %r7, -1;
	and.b32  	%r8, %r7, 15;
	setp.lt.u32 	%p3, %r225, 15;
	mov.b32 	%r627, 0;
	@%p3 bra 	$L__BB0_5;
	and.b32  	%r627, %r7, 67108848;
	mov.b32 	%r625, 0;
$L__BB0_4:
	.pragma "nounroll";
	mul.wide.u32 	%rd17, %r625, 4;
	add.s64 	%rd18, %rd1, %rd17;
	add.s64 	%rd19, %rd2, %rd17;
	mov.b32 	%r227, -1;
	st.local.v4.u32 	[%rd18], {%r227, %r227, %r227, %r227};
	mov.f32 	%f43, 0f7F7FFFFF;
	st.local.v4.f32 	[%rd19], {%f43, %f43, %f43, %f43};
	st.local.v4.u32 	[%rd18+16], {%r227, %r227, %r227, %r227};
	st.local.v4.f32 	[%rd19+16], {%f43, %f43, %f43, %f43};
	st.local.v4.u32 	[%rd18+32], {%r227, %r227, %r227, %r227};
	st.local.v4.f32 	[%rd19+32], {%f43, %f43, %f43, %f43};
	st.local.v4.u32 	[%rd18+48], {%r227, %r227, %r227, %r227};
	st.local.v4.f32 	[%rd19+48], {%f43, %f43, %f43, %f43};
	add.s32 	%r625, %r625, 16;
	setp.ne.s32 	%p4, %r625, %r627;
	@%p4 bra 	$L__BB0_4;
$L__BB0_5:
	setp.eq.s32 	%p5, %r8, 0;
	@%p5 bra 	$L__BB0_14;
	and.b32  	%r13, %r7, 7;
	setp.lt.u32 	%p6, %r8, 8;
	@%p6 bra 	$L__BB0_8;
	mul.wide.u32 	%rd20, %r627, 4;
	add.s64 	%rd21, %rd1, %rd20;
	mov.b32 	%r228, -1;
	st.local.u32 	[%rd21], %r228;
	add.s64 	%rd22, %rd2, %rd20;
	mov.b32 	%r229, 2139095039;
	st.local.u32 	[%rd22], %r229;
	st.local.u32 	[%rd21+4], %r228;
	st.local.u32 	[%rd22+4], %r229;
	st.local.u32 	[%rd21+8], %r228;
	st.local.u32 	[%rd22+8], %r229;
	st.local.u32 	[%rd21+12], %r228;
	st.local.u32 	[%rd22+12], %r229;
	st.local.u32 	[%rd21+16], %r228;
	st.local.u32 	[%rd22+16], %r229;
	st.local.u32 	[%rd21+20], %r228;
	st.local.u32 	[%rd22+20], %r229;
	st.local.u32 	[%rd21+24], %r228;
	st.local.u32 	[%rd22+24], %r229;
	st.local.u32 	[%rd21+28], %r228;
	st.local.u32 	[%rd22+28], %r229;
	add.s32 	%r627, %r627, 8;
$L__BB0_8:
	setp.eq.s32 	%p7, %r13, 0;
	@%p7 bra 	$L__BB0_14;
	and.b32  	%r16, %r7, 3;
	setp.lt.u32 	%p8, %r13, 4;
	@%p8 bra 	$L__BB0_11;
	mul.wide.u32 	%rd23, %r627, 4;
	add.s64 	%rd24, %rd1, %rd23;
	mov.b32 	%r230, -1;
	st.local.u32 	[%rd24], %r230;
	add.s64 	%rd25, %rd2, %rd23;
	mov.b32 	%r231, 2139095039;
	st.local.u32 	[%rd25], %r231;
	st.local.u32 	[%rd24+4], %r230;
	st.local.u32 	[%rd25+4], %r231;
	st.local.u32 	[%rd24+8], %r230;
	st.local.u32 	[%rd25+8], %r231;
	st.local.u32 	[%rd24+12], %r230;
	st.local.u32 	[%rd25+12], %r231;
	add.s32 	%r627, %r627, 4;
$L__BB0_11:
	setp.eq.s32 	%p9, %r16, 0;
	@%p9 bra 	$L__BB0_14;
	mov.b32 	%r630, 0;
$L__BB0_13:
	.pragma "nounroll";
	mul.wide.u32 	%rd26, %r627, 4;
	add.s64 	%rd27, %rd1, %rd26;
	mov.b32 	%r233, -1;
	st.local.u32 	[%rd27], %r233;
	add.s64 	%rd28, %rd2, %rd26;
	mov.b32 	%r234, 2139095039;
	st.local.u32 	[%rd28], %r234;
	add.s32 	%r627, %r627, 1;
	add.s32 	%r630, %r630, 1;
	setp.ne.s32 	%p10, %r630, %r16;
	@%p10 bra 	$L__BB0_13;
$L__BB0_14:
	mul.lo.s32 	%r23, %r218, %r2;
	mul.lo.s32 	%r235, %r5, %r218;
	shl.b32 	%r236, %r235, 3;
	mov.u32 	%r237, s_mem;
	add.s32 	%r238, %r237, %r236;
	shl.b32 	%r239, %r2, 2;
	add.s32 	%r240, %r238, %r239;
	add.s32 	%r24, %r240, 8192;
	shl.b32 	%r241, %r5, 2;
	add.s32 	%r25, %r236, %r241;
	shl.b32 	%r26, %r218, 1;
	setp.ne.s32 	%p11, %r3, 0;
	@%p11 bra 	$L__BB0_16;
	mov.b32 	%r242, 0;
	st.shared.u32 	[%r24], %r242;
$L__BB0_16:
	ld.param.u32 	%r622, [_Z10knn_kernelPK6float2iS1_iPSt4pairIifEi_param_3];
	shl.b32 	%r243, %r23, 3;
	add.s32 	%r245, %r237, 8192;
	add.s32 	%r27, %r245, %r243;
	mul.lo.s32 	%r246, %r26, %r2;
	add.s32 	%r247, %r245, %r25;
	shl.b32 	%r248, %r246, 3;
	add.s32 	%r28, %r247, %r248;
	bar.warp.sync 	-1;
	setp.lt.s32 	%p12, %r622, 1;
	@%p12 bra 	$L__BB0_114;
	mul.lo.s32 	%r29, %r7, %r3;
	add.s32 	%r30, %r218, %r3;
	add.s32 	%r31, %r7, -1;
	and.b32  	%r32, %r7, 15;
	and.b32  	%r33, %r7, 7;
	add.s32 	%r34, %r33, -1;
	not.b32 	%r35, %r218;
	and.b32  	%r36, %r7, 3;
	and.b32  	%r37, %r7, 67108848;
	and.b32  	%r38, %r7, 67108856;
	mov.b32 	%r631, 0;
$L__BB0_18:
	ld.param.u32 	%r623, [_Z10knn_kernelPK6float2iS1_iPSt4pairIifEi_param_3];
	add.s32 	%r40, %r631, 1024;
	setp.gt.s32 	%p13, %r40, %r623;
	sub.s32 	%r250, %r623, %r631;
	selp.b32 	%r41, %r250, 1024, %p13;
	setp.ge.s32 	%p14, %r1, %r41;
	@%p14 bra 	$L__BB0_21;
	mov.u32 	%r632, %r1;
$L__BB0_20:
	ld.param.u64 	%rd112, [_Z10knn_kernelPK6float2iS1_iPSt4pairIifEi_param_2];
	shl.b32 	%r251, %r632, 3;
	mov.u32 	%r252, s_mem;
	add.s32 	%r253, %r252, %r251;
	add.s32 	%r254, %r632, %r631;
	cvta.to.global.u64 	%rd29, %rd112;
	mul.wide.s32 	%rd30, %r254, 8;
	add.s64 	%rd31, %rd29, %rd30;
	ld.global.nc.v2.f32 	{%f44, %f45}, [%rd31];
	st.shared.v2.f32 	[%r253], {%f44, %f45};
	add.s32 	%r632, %r632, %r4;
	setp.lt.s32 	%p15, %r632, %r41;
	@%p15 bra 	$L__BB0_20;
$L__BB0_21:
	setp.lt.s32 	%p16, %r218, 32;
	bar.sync 	0;
	mov.f32 	%f334, 0fBF800000;
	@%p16 bra 	$L__BB0_35;
	setp.lt.u32 	%p17, %r31, 15;
	mov.f32 	%f334, 0fBF800000;
	mov.b32 	%r634, 0;
	@%p17 bra 	$L__BB0_25;
	mov.f32 	%f334, 0fBF800000;
	mov.b32 	%r636, 0;
$L__BB0_24:
	.pragma "nounroll";
	mul.wide.u32 	%rd32, %r636, 4;
	add.s64 	%rd33, %rd2, %rd32;
	ld.local.v4.f32 	{%f50, %f51, %f52, %f53}, [%rd33];
	max.f32 	%f54, %f334, %f50;
	max.f32 	%f55, %f54, %f51;
	max.f32 	%f56, %f55, %f52;
	max.f32 	%f57, %f56, %f53;
	ld.local.v4.f32 	{%f58, %f59, %f60, %f61}, [%rd33+16];
	max.f32 	%f62, %f57, %f58;
	max.f32 	%f63, %f62, %f59;
	max.f32 	%f64, %f63, %f60;
	max.f32 	%f65, %f64, %f61;
	ld.local.v4.f32 	{%f66, %f67, %f68, %f69}, [%rd33+32];
	max.f32 	%f70, %f65, %f66;
	max.f32 	%f71, %f70, %f67;
	max.f32 	%f72, %f71, %f68;
	max.f32 	%f73, %f72, %f69;
	ld.local.v4.f32 	{%f74, %f75, %f76, %f77}, [%rd33+48];
	max.f32 	%f78, %f73, %f74;
	max.f32 	%f79, %f78, %f75;
	max.f32 	%f80, %f79, %f76;
	max.f32 	%f334, %f80, %f77;
	add.s32 	%r636, %r636, 16;
	setp.eq.s32 	%p18, %r636, %r37;
	mov.u32 	%r634, %r37;
	@%p18 bra 	$L__BB0_25;
	bra.uni 	$L__BB0_24;
$L__BB0_25:
	setp.eq.s32 	%p19, %r32, 0;
	@%p19 bra 	$L__BB0_35;
	add.s32 	%r257, %r32, -1;
	setp.lt.u32 	%p20, %r257, 7;
	@%p20 bra 	$L__BB0_28;
	mul.wide.u32 	%rd34, %r634, 4;
	add.s64 	%rd35, %rd2, %rd34;
	ld.local.f32 	%f82, [%rd35];
	max.f32 	%f83, %f334, %f82;
	ld.local.f32 	%f84, [%rd35+4];
	max.f32 	%f85, %f83, %f84;
	ld.local.f32 	%f86, [%rd35+8];
	max.f32 	%f87, %f85, %f86;
	ld.local.f32 	%f88, [%rd35+12];
	max.f32 	%f89, %f87, %f88;
	ld.local.f32 	%f90, [%rd35+16];
	max.f32 	%f91, %f89, %f90;
	ld.local.f32 	%f92, [%rd35+20];
	max.f32 	%f93, %f91, %f92;
	ld.local.f32 	%f94, [%rd35+24];
	max.f32 	%f95, %f93, %f94;
	ld.local.f32 	%f96, [%rd35+28];
	max.f32 	%f334, %f95, %f96;
	add.s32 	%r634, %r634, 8;
$L__BB0_28:
	setp.eq.s32 	%p21, %r33, 0;
	@%p21 bra 	$L__BB0_35;
	setp.lt.u32 	%p22, %r34, 3;
	@%p22 bra 	$L__BB0_31;
	mul.wide.u32 	%rd36, %r634, 4;
	add.s64 	%rd37, %rd2, %rd36;
	ld.local.f32 	%f98, [%rd37];
	max.f32 	%f99, %f334, %f98;
	ld.local.f32 	%f100, [%rd37+4];
	max.f32 	%f101, %f99, %f100;
	ld.local.f32 	%f102, [%rd37+8];
	max.f32 	%f103, %f101, %f102;
	ld.local.f32 	%f104, [%rd37+12];
	max.f32 	%f334, %f103, %f104;
	add.s32 	%r634, %r634, 4;
$L__BB0_31:
	setp.eq.s32 	%p23, %r36, 0;
	@%p23 bra 	$L__BB0_35;
	setp.eq.s32 	%p24, %r36, 1;
	mul.wide.u32 	%rd38, %r634, 4;
	add.s64 	%rd3, %rd2, %rd38;
	ld.local.f32 	%f105, [%rd3];
	max.f32 	%f334, %f334, %f105;
	@%p24 bra 	$L__BB0_35;
	setp.eq.s32 	%p25, %r36, 2;
	ld.local.f32 	%f106, [%rd3+4];
	max.f32 	%f334, %f334, %f106;
	@%p25 bra 	$L__BB0_35;
	ld.local.f32 	%f107, [%rd3+8];
	max.f32 	%f334, %f334, %f107;
$L__BB0_35:
	mov.b32 	%r258, %f334;
	shfl.sync.down.b32	%r259|%p26, %r258, 16, 31, -1;
	mov.b32 	%f108, %r259;
	max.f32 	%f109, %f334, %f108;
	mov.b32 	%r260, %f109;
	shfl.sync.down.b32	%r261|%p27, %r260, 8, 31, -1;
	mov.b32 	%f110, %r261;
	max.f32 	%f111, %f109, %f110;
	mov.b32 	%r262, %f111;
	shfl.sync.down.b32	%r263|%p28, %r262, 4, 31, -1;
	mov.b32 	%f112, %r263;
	max.f32 	%f113, %f111, %f112;
	mov.b32 	%r264, %f113;
	shfl.sync.down.b32	%r265|%p29, %r264, 2, 31, -1;
	mov.b32 	%f114, %r265;
	max.f32 	%f115, %f113, %f114;
	mov.b32 	%r266, %f115;
	shfl.sync.down.b32	%r267|%p30, %r266, 1, 31, -1;
	mov.b32 	%f116, %r267;
	max.f32 	%f336, %f115, %f116;
	setp.ge.s32 	%p31, %r3, %r41;
	@%p31 bra 	$L__BB0_113;
	mov.u32 	%r637, %r3;
$L__BB0_37:
	shl.b32 	%r268, %r637, 3;
	mov.u32 	%r269, s_mem;
	add.s32 	%r270, %r269, %r268;
	ld.shared.v2.f32 	{%f117, %f118}, [%r270];
	sub.f32 	%f119, %f117, %f1;
	sub.f32 	%f120, %f118, %f2;
	mul.f32 	%f121, %f120, %f120;
	fma.rn.f32 	%f19, %f119, %f119, %f121;
	setp.geu.f32 	%p32, %f19, %f336;
	@%p32 bra 	$L__BB0_112;
$L__BB0_38:
	ld.shared.u32 	%r52, [%r24];
	setp.lt.s32 	%p33, %r52, %r218;
	@%p33 bra 	$L__BB0_110;
	@%p16 bra 	$L__BB0_53;
	setp.lt.u32 	%p35, %r31, 15;
	mov.b32 	%r640, 0;
	@%p35 bra 	$L__BB0_43;
	mov.b32 	%r638, 0;
$L__BB0_42:
	.pragma "nounroll";
	mul.wide.u32 	%rd39, %r638, 4;
	add.s64 	%rd40, %rd1, %rd39;
	ld.local.v4.u32 	{%r273, %r274, %r275, %r276}, [%rd40];
	add.s32 	%r277, %r638, %r29;
	shl.b32 	%r278, %r277, 3;
	add.s32 	%r279, %r28, %r278;
	st.shared.u32 	[%r279], %r273;
	add.s64 	%rd41, %rd2, %rd39;
	ld.local.v4.f32 	{%f122, %f123, %f124, %f125}, [%rd41];
	st.shared.f32 	[%r279+4], %f122;
	st.shared.u32 	[%r279+8], %r274;
	st.shared.f32 	[%r279+12], %f123;
	st.shared.u32 	[%r279+16], %r275;
	st.shared.f32 	[%r279+20], %f124;
	st.shared.u32 	[%r279+24], %r276;
	st.shared.f32 	[%r279+28], %f125;
	ld.local.v4.u32 	{%r280, %r281, %r282, %r283}, [%rd40+16];
	st.shared.u32 	[%r279+32], %r280;
	ld.local.v4.f32 	{%f126, %f127, %f128, %f129}, [%rd41+16];
	st.shared.f32 	[%r279+36], %f126;
	st.shared.u32 	[%r279+40], %r281;
	st.shared.f32 	[%r279+44], %f127;
	st.shared.u32 	[%r279+48], %r282;
	st.shared.f32 	[%r279+52], %f128;
	st.shared.u32 	[%r279+56], %r283;
	st.shared.f32 	[%r279+60], %f129;
	ld.local.v4.u32 	{%r284, %r285, %r286, %r287}, [%rd40+32];
	st.shared.u32 	[%r279+64], %r284;
	ld.local.v4.f32 	{%f130, %f131, %f132, %f133}, [%rd41+32];
	st.shared.f32 	[%r279+68], %f130;
	st.shared.u32 	[%r279+72], %r285;
	st.shared.f32 	[%r279+76], %f131;
	st.shared.u32 	[%r279+80], %r286;
	st.shared.f32 	[%r279+84], %f132;
	st.shared.u32 	[%r279+88], %r287;
	st.shared.f32 	[%r279+92], %f133;
	ld.local.v4.u32 	{%r288, %r289, %r290, %r291}, [%rd40+48];
	st.shared.u32 	[%r279+96], %r288;
	ld.local.v4.f32 	{%f134, %f135, %f136, %f137}, [%rd41+48];
	st.shared.f32 	[%r279+100], %f134;
	st.shared.u32 	[%r279+104], %r289;
	st.shared.f32 	[%r279+108], %f135;
	st.shared.u32 	[%r279+112], %r290;
	st.shared.f32 	[%r279+116], %f136;
	st.shared.u32 	[%r279+120], %r291;
	st.shared.f32 	[%r279+124], %f137;
	add.s32 	%r638, %r638, 16;
	setp.ne.s32 	%p36, %r638, %r37;
	mov.u32 	%r640, %r37;
	@%p36 bra 	$L__BB0_42;
$L__BB0_43:
	setp.eq.s32 	%p37, %r32, 0;
	@%p37 bra 	$L__BB0_53;
	add.s32 	%r292, %r32, -1;
	setp.lt.u32 	%p38, %r292, 7;
	@%p38 bra 	$L__BB0_46;
	mul.wide.u32 	%rd42, %r640, 4;
	add.s64 	%rd43, %rd1, %rd42;
	ld.local.u32 	%r293, [%rd43];
	add.s32 	%r294, %r640, %r29;
	shl.b32 	%r295, %r294, 3;
	add.s32 	%r296, %r28, %r295;
	st.shared.u32 	[%r296], %r293;
	add.s64 	%rd44, %rd2, %rd42;
	ld.local.f32 	%f138, [%rd44];
	st.shared.f32 	[%r296+4], %f138;
	ld.local.u32 	%r297, [%rd43+4];
	st.shared.u32 	[%r296+8], %r297;
	ld.local.f32 	%f139, [%rd44+4];
	st.shared.f32 	[%r296+12], %f139;
	ld.local.u32 	%r298, [%rd43+8];
	st.shared.u32 	[%r296+16], %r298;
	ld.local.f32 	%f140, [%rd44+8];
	st.shared.f32 	[%r296+20], %f140;
	ld.local.u32 	%r299, [%rd43+12];
	st.shared.u32 	[%r296+24], %r299;
	ld.local.f32 	%f141, [%rd44+12];
	st.shared.f32 	[%r296+28], %f141;
	ld.local.u32 	%r300, [%rd43+16];
	st.shared.u32 	[%r296+32], %r300;
	ld.local.f32 	%f142, [%rd44+16];
	st.shared.f32 	[%r296+36], %f142;
	ld.local.u32 	%r301, [%rd43+20];
	st.shared.u32 	[%r296+40], %r301;
	ld.local.f32 	%f143, [%rd44+20];
	st.shared.f32 	[%r296+44], %f143;
	ld.local.u32 	%r302, [%rd43+24];
	st.shared.u32 	[%r296+48], %r302;
	ld.local.f32 	%f144, [%rd44+24];
	st.shared.f32 	[%r296+52], %f144;
	ld.local.u32 	%r303, [%rd43+28];
	st.shared.u32 	[%r296+56], %r303;
	ld.local.f32 	%f145, [%rd44+28];
	st.shared.f32 	[%r296+60], %f145;
	add.s32 	%r640, %r640, 8;
$L__BB0_46:
	setp.eq.s32 	%p39, %r33, 0;
	@%p39 bra 	$L__BB0_53;
	setp.lt.u32 	%p40, %r34, 3;
	@%p40 bra 	$L__BB0_49;
	mul.wide.u32 	%rd45, %r640, 4;
	add.s64 	%rd46, %rd1, %rd45;
	ld.local.u32 	%r304, [%rd46];
	add.s32 	%r305, %r640, %r29;
	shl.b32 	%r306, %r305, 3;
	add.s32 	%r307, %r28, %r306;
	st.shared.u32 	[%r307], %r304;
	add.s64 	%rd47, %rd2, %rd45;
	ld.local.f32 	%f146, [%rd47];
	st.shared.f32 	[%r307+4], %f146;
	ld.local.u32 	%r308, [%rd46+4];
	st.shared.u32 	[%r307+8], %r308;
	ld.local.f32 	%f147, [%rd47+4];
	st.shared.f32 	[%r307+12], %f147;
	ld.local.u32 	%r309, [%rd46+8];
	st.shared.u32 	[%r307+16], %r309;
	ld.local.f32 	%f148, [%rd47+8];
	st.shared.f32 	[%r307+20], %f148;
	ld.local.u32 	%r310, [%rd46+12];
	st.shared.u32 	[%r307+24], %r310;
	ld.local.f32 	%f149, [%rd47+12];
	st.shared.f32 	[%r307+28], %f149;
	add.s32 	%r640, %r640, 4;
$L__BB0_49:
	setp.eq.s32 	%p41, %r36, 0;
	@%p41 bra 	$L__BB0_53;
	setp.eq.s32 	%p42, %r36, 1;
	mul.wide.u32 	%rd48, %r640, 4;
	add.s64 	%rd4, %rd1, %rd48;
	ld.local.u32 	%r311, [%rd4];
	add.s32 	%r312, %r640, %r29;
	shl.b32 	%r313, %r312, 3;
	add.s32 	%r60, %r28, %r313;
	st.shared.u32 	[%r60], %r311;
	add.s64 	%rd5, %rd2, %rd48;
	ld.local.f32 	%f150, [%rd5];
	st.shared.f32 	[%r60+4], %f150;
	@%p42 bra 	$L__BB0_53;
	setp.eq.s32 	%p43, %r36, 2;
	ld.local.u32 	%r314, [%rd4+4];
	st.shared.u32 	[%r60+8], %r314;
	ld.local.f32 	%f151, [%rd5+4];
	st.shared.f32 	[%r60+12], %f151;
	@%p43 bra 	$L__BB0_53;
	ld.local.u32 	%r315, [%rd4+8];
	st.shared.u32 	[%r60+16], %r315;
	ld.local.f32 	%f152, [%rd5+8];
	st.shared.f32 	[%r60+20], %f152;
$L__BB0_53:
	bar.warp.sync 	-1;
	ld.shared.u32 	%r61, [%r24];
	setp.ge.s32 	%p44, %r3, %r61;
	@%p44 bra 	$L__BB0_56;
	mov.u32 	%r642, %r3;
$L__BB0_55:
	add.s32 	%r316, %r642, %r218;
	shl.b32 	%r317, %r316, 3;
	add.s32 	%r318, %r28, %r317;
	shl.b32 	%r319, %r642, 3;
	add.s32 	%r320, %r27, %r319;
	ld.shared.v2.u32 	{%r321, %r322}, [%r320];
	st.shared.u32 	[%r318], %r321;
	st.shared.u32 	[%r318+4], %r322;
	add.s32 	%r642, %r642, 32;
	setp.lt.s32 	%p45, %r642, %r61;
	@%p45 bra 	$L__BB0_55;
$L__BB0_56:
	bar.warp.sync 	-1;
	add.s32 	%r645, %r30, %r61;
	setp.ge.s32 	%p46, %r645, %r26;
	@%p46 bra 	$L__BB0_68;
	add.s32 	%r323, %r645, 32;
	max.s32 	%r324, %r26, %r323;
	add.s32 	%r325, %r324, %r35;
	add.s32 	%r326, %r3, %r61;
	sub.s32 	%r65, %r325, %r326;
	shr.u32 	%r327, %r65, 5;
	add.s32 	%r66, %r327, 1;
	and.b32  	%r67, %r66, 7;
	setp.lt.u32 	%p47, %r65, 224;
	@%p47 bra 	$L__BB0_60;
	and.b32  	%r68, %r66, 268435448;
	mov.b32 	%r644, 0;
$L__BB0_59:
	.pragma "nounroll";
	shl.b32 	%r329, %r645, 3;
	add.s32 	%r330, %r28, %r329;
	mov.b32 	%r331, -1;
	st.shared.u32 	[%r330], %r331;
	mov.b32 	%r332, 2139095039;
	st.shared.u32 	[%r330+4], %r332;
	st.shared.u32 	[%r330+256], %r331;
	st.shared.u32 	[%r330+260], %r332;
	st.shared.u32 	[%r330+512], %r331;
	st.shared.u32 	[%r330+516], %r332;
	st.shared.u32 	[%r330+768], %r331;
	st.shared.u32 	[%r330+772], %r332;
	st.shared.u32 	[%r330+1024], %r331;
	st.shared.u32 	[%r330+1028], %r332;
	st.shared.u32 	[%r330+1280], %r331;
	st.shared.u32 	[%r330+1284], %r332;
	st.shared.u32 	[%r330+1536], %r331;
	st.shared.u32 	[%r330+1540], %r332;
	st.shared.u32 	[%r330+1792], %r331;
	st.shared.u32 	[%r330+1796], %r332;
	add.s32 	%r645, %r645, 256;
	add.s32 	%r644, %r644, 8;
	setp.ne.s32 	%p48, %r644, %r68;
	@%p48 bra 	$L__BB0_59;
$L__BB0_60:
	setp.eq.s32 	%p49, %r67, 0;
	@%p49 bra 	$L__BB0_68;
	setp.lt.u32 	%p50, %r67, 4;
	@%p50 bra 	$L__BB0_63;
	shl.b32 	%r333, %r645, 3;
	add.s32 	%r334, %r28, %r333;
	mov.b32 	%r335, -1;
	st.shared.u32 	[%r334], %r335;
	mov.b32 	%r336, 2139095039;
	st.shared.u32 	[%r334+4], %r336;
	st.shared.u32 	[%r334+256], %r335;
	st.shared.u32 	[%r334+260], %r336;
	st.shared.u32 	[%r334+512], %r335;
	st.shared.u32 	[%r334+516], %r336;
	st.shared.u32 	[%r334+768], %r335;
	st.shared.u32 	[%r334+772], %r336;
	add.s32 	%r645, %r645, 128;
$L__BB0_63:
	and.b32  	%r337, %r66, 3;
	setp.eq.s32 	%p51, %r337, 0;
	@%p51 bra 	$L__BB0_68;
	setp.eq.s32 	%p52, %r337, 1;
	@%p52 bra 	$L__BB0_66;
	shl.b32 	%r338, %r645, 3;
	add.s32 	%r339, %r28, %r338;
	mov.b32 	%r340, -1;
	st.shared.u32 	[%r339], %r340;
	mov.b32 	%r341, 2139095039;
	st.shared.u32 	[%r339+4], %r341;
	st.shared.u32 	[%r339+256], %r340;
	st.shared.u32 	[%r339+260], %r341;
	add.s32 	%r645, %r645, 64;
$L__BB0_66:
	and.b32  	%r342, %r65, 32;
	setp.ne.s32 	%p53, %r342, 0;
	@%p53 bra 	$L__BB0_68;
	shl.b32 	%r343, %r645, 3;
	add.s32 	%r344, %r28, %r343;
	mov.b32 	%r345, -1;
	st.shared.u32 	[%r344], %r345;
	mov.b32 	%r346, 2139095039;
	st.shared.u32 	[%r344+4], %r346;
$L__BB0_68:
	setp.lt.s32 	%p54, %r218, 1;
	bar.warp.sync 	-1;
	@%p54 bra 	$L__BB0_81;
	mov.b32 	%r648, 2;
$L__BB0_70:
	shr.s32 	%r649, %r648, 1;
	setp.lt.s32 	%p55, %r649, 1;
	@%p55 bra 	$L__BB0_80;
$L__BB0_71:
	setp.ge.s32 	%p56, %r3, %r26;
	@%p56 bra 	$L__BB0_79;
	mov.u32 	%r650, %r3;
$L__BB0_73:
	xor.b32  	%r82, %r650, %r649;
	setp.le.u32 	%p57, %r82, %r650;
	setp.ge.s32 	%p58, %r82, %r26;
	or.pred  	%p59, %p57, %p58;
	@%p59 bra 	$L__BB0_78;
	and.b32  	%r348, %r650, %r648;
	setp.eq.s32 	%p60, %r348, 0;
	shl.b32 	%r349, %r650, 3;
	add.s32 	%r83, %r28, %r349;
	ld.shared.u32 	%r84, [%r83];
	ld.shared.f32 	%f21, [%r83+4];
	shl.b32 	%r350, %r82, 3;
	add.s32 	%r85, %r28, %r350;
	ld.shared.u32 	%r86, [%r85];
	ld.shared.f32 	%f22, [%r85+4];
	@%p60 bra 	$L__BB0_76;
	setp.lt.f32 	%p61, %f21, %f22;
	@%p61 bra 	$L__BB0_77;
	bra.uni 	$L__BB0_78;
$L__BB0_76:
	setp.leu.f32 	%p62, %f21, %f22;
	@%p62 bra 	$L__BB0_78;
$L__BB0_77:
	st.shared.u32 	[%r83], %r86;
	st.shared.f32 	[%r83+4], %f22;
	st.shared.u32 	[%r85], %r84;
	st.shared.f32 	[%r85+4], %f21;
$L__BB0_78:
	add.s32 	%r650, %r650, 32;
	setp.lt.s32 	%p63, %r650, %r26;
	@%p63 bra 	$L__BB0_73;
$L__BB0_79:
	bar.warp.sync 	-1;
	shr.u32 	%r88, %r649, 1;
	setp.gt.u32 	%p64, %r649, 1;
	mov.u32 	%r649, %r88;
	@%p64 bra 	$L__BB0_71;
$L__BB0_80:
	shl.b32 	%r648, %r648, 1;
	setp.le.s32 	%p65, %r648, %r26;
	@%p65 bra 	$L__BB0_70;
$L__BB0_81:
	setp.lt.s32 	%p66, %r218, 32;
	bar.warp.sync 	-1;
	@%p66 bra 	$L__BB0_93;
	setp.lt.u32 	%p67, %r31, 7;
	mov.b32 	%r653, 0;
	@%p67 bra 	$L__BB0_85;
	mov.b32 	%r651, 0;
$L__BB0_84:
	.pragma "nounroll";
	add.s32 	%r353, %r651, %r29;
	shl.b32 	%r354, %r353, 3;
	add.s32 	%r355, %r28, %r354;
	ld.shared.u32 	%r356, [%r355];
	mul.wide.u32 	%rd49, %r651, 4;
	add.s64 	%rd50, %rd1, %rd49;
	ld.shared.f32 	%f153, [%r355+4];
	add.s64 	%rd51, %rd2, %rd49;
	ld.shared.u32 	%r357, [%r355+8];
	ld.shared.f32 	%f154, [%r355+12];
	ld.shared.u32 	%r358, [%r355+16];
	ld.shared.f32 	%f155, [%r355+20];
	ld.shared.u32 	%r359, [%r355+24];
	st.local.v4.u32 	[%rd50], {%r356, %r357, %r358, %r359};
	ld.shared.f32 	%f156, [%r355+28];
	st.local.v4.f32 	[%rd51], {%f153, %f154, %f155, %f156};
	ld.shared.u32 	%r360, [%r355+32];
	ld.shared.f32 	%f157, [%r355+36];
	ld.shared.u32 	%r361, [%r355+40];
	ld.shared.f32 	%f158, [%r355+44];
	ld.shared.u32 	%r362, [%r355+48];
	ld.shared.f32 	%f159, [%r355+52];
	ld.shared.u32 	%r363, [%r355+56];
	st.local.v4.u32 	[%rd50+16], {%r360, %r361, %r362, %r363};
	ld.shared.f32 	%f160, [%r355+60];
	st.local.v4.f32 	[%rd51+16], {%f157, %f158, %f159, %f160};
	add.s32 	%r651, %r651, 8;
	setp.ne.s32 	%p68, %r651, %r38;
	mov.u32 	%r653, %r38;
	@%p68 bra 	$L__BB0_84;
$L__BB0_85:
	setp.eq.s32 	%p69, %r33, 0;
	@%p69 bra 	$L__BB0_93;
	setp.lt.u32 	%p70, %r34, 3;
	@%p70 bra 	$L__BB0_88;
	add.s32 	%r364, %r653, %r29;
	shl.b32 	%r365, %r364, 3;
	add.s32 	%r366, %r28, %r365;
	ld.shared.u32 	%r367, [%r366];
	mul.wide.u32 	%rd52, %r653, 4;
	add.s64 	%rd53, %rd1, %rd52;
	st.local.u32 	[%rd53], %r367;
	ld.shared.f32 	%f161, [%r366+4];
	add.s64 	%rd54, %rd2, %rd52;
	st.local.f32 	[%rd54], %f161;
	ld.shared.u32 	%r368, [%r366+8];
	st.local.u32 	[%rd53+4], %r368;
	ld.shared.f32 	%f162, [%r366+12];
	st.local.f32 	[%rd54+4], %f162;
	ld.shared.u32 	%r369, [%r366+16];
	st.local.u32 	[%rd53+8], %r369;
	ld.shared.f32 	%f163, [%r366+20];
	st.local.f32 	[%rd54+8], %f163;
	ld.shared.u32 	%r370, [%r366+24];
	st.local.u32 	[%rd53+12], %r370;
	ld.shared.f32 	%f164, [%r366+28];
	st.local.f32 	[%rd54+12], %f164;
	add.s32 	%r653, %r653, 4;
$L__BB0_88:
	setp.eq.s32 	%p71, %r36, 0;
	@%p71 bra 	$L__BB0_93;
	setp.eq.s32 	%p72, %r36, 1;
	@%p72 bra 	$L__BB0_91;
	add.s32 	%r371, %r653, %r29;
	shl.b32 	%r372, %r371, 3;
	add.s32 	%r373, %r28, %r372;
	ld.shared.u32 	%r374, [%r373];
	mul.wide.u32 	%rd55, %r653, 4;
	add.s64 	%rd56, %rd1, %rd55;
	st.local.u32 	[%rd56], %r374;
	ld.shared.f32 	%f165, [%r373+4];
	add.s64 	%rd57, %rd2, %rd55;
	st.local.f32 	[%rd57], %f165;
	ld.shared.u32 	%r375, [%r373+8];
	st.local.u32 	[%rd56+4], %r375;
	ld.shared.f32 	%f166, [%r373+12];
	st.local.f32 	[%rd57+4], %f166;
	add.s32 	%r653, %r653, 2;
$L__BB0_91:
	and.b32  	%r376, %r7, 1;
	setp.eq.b32 	%p73, %r376, 1;
	not.pred 	%p74, %p73;
	@%p74 bra 	$L__BB0_93;
	add.s32 	%r377, %r653, %r29;
	shl.b32 	%r378, %r377, 3;
	add.s32 	%r379, %r28, %r378;
	ld.shared.u32 	%r380, [%r379];
	mul.wide.u32 	%rd58, %r653, 4;
	add.s64 	%rd59, %rd1, %rd58;
	st.local.u32 	[%rd59], %r380;
	ld.shared.f32 	%f167, [%r379+4];
	add.s64 	%rd60, %rd2, %rd58;
	st.local.f32 	[%rd60], %f167;
$L__BB0_93:
	setp.ne.s32 	%p75, %r3, 0;
	bar.warp.sync 	-1;
	@%p75 bra 	$L__BB0_95;
	mov.b32 	%r381, 0;
	st.shared.u32 	[%r24], %r381;
$L__BB0_95:
	bar.warp.sync 	-1;
	mov.f32 	%f344, 0fBF800000;
	@%p66 bra 	$L__BB0_109;
	setp.lt.u32 	%p77, %r31, 15;
	mov.f32 	%f344, 0fBF800000;
	mov.b32 	%r656, 0;
	@%p77 bra 	$L__BB0_99;
	mov.f32 	%f344, 0fBF800000;
	mov.b32 	%r658, 0;
$L__BB0_98:
	.pragma "nounroll";
	mul.wide.u32 	%rd61, %r658, 4;
	add.s64 	%rd62, %rd2, %rd61;
	ld.local.v4.f32 	{%f172, %f173, %f174, %f175}, [%rd62];
	max.f32 	%f176, %f344, %f172;
	max.f32 	%f177, %f176, %f173;
	max.f32 	%f178, %f177, %f174;
	max.f32 	%f179, %f178, %f175;
	ld.local.v4.f32 	{%f180, %f181, %f182, %f183}, [%rd62+16];
	max.f32 	%f184, %f179, %f180;
	max.f32 	%f185, %f184, %f181;
	max.f32 	%f186, %f185, %f182;
	max.f32 	%f187, %f186, %f183;
	ld.local.v4.f32 	{%f188, %f189, %f190, %f191}, [%rd62+32];
	max.f32 	%f192, %f187, %f188;
	max.f32 	%f193, %f192, %f189;
	max.f32 	%f194, %f193, %f190;
	max.f32 	%f195, %f194, %f191;
	ld.local.v4.f32 	{%f196, %f197, %f198, %f199}, [%rd62+48];
	max.f32 	%f200, %f195, %f196;
	max.f32 	%f201, %f200, %f197;
	max.f32 	%f202, %f201, %f198;
	max.f32 	%f344, %f202, %f199;
	add.s32 	%r658, %r658, 16;
	setp.eq.s32 	%p78, %r658, %r37;
	mov.u32 	%r656, %r37;
	@%p78 bra 	$L__BB0_99;
	bra.uni 	$L__BB0_98;
$L__BB0_99:
	setp.eq.s32 	%p79, %r32, 0;
	@%p79 bra 	$L__BB0_109;
	add.s32 	%r384, %r32, -1;
	setp.lt.u32 	%p80, %r384, 7;
	@%p80 bra 	$L__BB0_102;
	mul.wide.u32 	%rd63, %r656, 4;
	add.s64 	%rd64, %rd2, %rd63;
	ld.local.f32 	%f204, [%rd64];
	max.f32 	%f205, %f344, %f204;
	ld.local.f32 	%f206, [%rd64+4];
	max.f32 	%f207, %f205, %f206;
	ld.local.f32 	%f208, [%rd64+8];
	max.f32 	%f209, %f207, %f208;
	ld.local.f32 	%f210, [%rd64+12];
	max.f32 	%f211, %f209, %f210;
	ld.local.f32 	%f212, [%rd64+16];
	max.f32 	%f213, %f211, %f212;
	ld.local.f32 	%f214, [%rd64+20];
	max.f32 	%f215, %f213, %f214;
	ld.local.f32 	%f216, [%rd64+24];
	max.f32 	%f217, %f215, %f216;
	ld.local.f32 	%f218, [%rd64+28];
	max.f32 	%f344, %f217, %f218;
	add.s32 	%r656, %r656, 8;
$L__BB0_102:
	setp.eq.s32 	%p81, %r33, 0;
	@%p81 bra 	$L__BB0_109;
	setp.lt.u32 	%p82, %r34, 3;
	@%p82 bra 	$L__BB0_105;
	mul.wide.u32 	%rd65, %r656, 4;
	add.s64 	%rd66, %rd2, %rd65;
	ld.local.f32 	%f220, [%rd66];
	max.f32 	%f221, %f344, %f220;
	ld.local.f32 	%f222, [%rd66+4];
	max.f32 	%f223, %f221, %f222;
	ld.local.f32 	%f224, [%rd66+8];
	max.f32 	%f225, %f223, %f224;
	ld.local.f32 	%f226, [%rd66+12];
	max.f32 	%f344, %f225, %f226;
	add.s32 	%r656, %r656, 4;
$L__BB0_105:
	setp.eq.s32 	%p83, %r36, 0;
	@%p83 bra 	$L__BB0_109;
	setp.eq.s32 	%p84, %r36, 1;
	mul.wide.u32 	%rd67, %r656, 4;
	add.s64 	%rd6, %rd2, %rd67;
	ld.local.f32 	%f227, [%rd6];
	max.f32 	%f344, %f344, %f227;
	@%p84 bra 	$L__BB0_109;
	setp.eq.s32 	%p85, %r36, 2;
	ld.local.f32 	%f228, [%rd6+4];
	max.f32 	%f344, %f344, %f228;
	@%p85 bra 	$L__BB0_109;
	ld.local.f32 	%f229, [%rd6+8];
	max.f32 	%f344, %f344, %f229;
$L__BB0_109:
	mov.b32 	%r385, %f344;
	shfl.sync.down.b32	%r386|%p86, %r385, 16, 31, -1;
	mov.b32 	%f230, %r386;
	max.f32 	%f231, %f344, %f230;
	mov.b32 	%r387, %f231;
	shfl.sync.down.b32	%r388|%p87, %r387, 8, 31, -1;
	mov.b32 	%f232, %r388;
	max.f32 	%f233, %f231, %f232;
	mov.b32 	%r389, %f233;
	shfl.sync.down.b32	%r390|%p88, %r389, 4, 31, -1;
	mov.b32 	%f234, %r390;
	max.f32 	%f235, %f233, %f234;
	mov.b32 	%r391, %f235;
	shfl.sync.down.b32	%r392|%p89, %r391, 2, 31, -1;
	mov.b32 	%f236, %r392;
	max.f32 	%f237, %f235, %f236;
	mov.b32 	%r393, %f237;
	shfl.sync.down.b32	%r394|%p90, %r393, 1, 31, -1;
	mov.b32 	%f238, %r394;
	max.f32 	%f336, %f237, %f238;
	bra.uni 	$L__BB0_38;
$L__BB0_110:
	add.s32 	%r395, %r52, 1;
	atom.relaxed.shared.cas.b32 	%r396, [%r24], %r52, %r395;
	setp.ne.s32 	%p91, %r396, %r52;
	@%p91 bra 	$L__BB0_38;
	add.s32 	%r397, %r637, %r631;
	shl.b32 	%r398, %r52, 3;
	add.s32 	%r399, %r27, %r398;
	mov.b32 	%r400, %f19;
	st.shared.v2.u32 	[%r399], {%r397, %r400};
$L__BB0_112:
	add.s32 	%r637, %r637, 32;
	setp.lt.s32 	%p92, %r637, %r41;
	@%p92 bra 	$L__BB0_37;
$L__BB0_113:
	ld.param.u32 	%r624, [_Z10knn_kernelPK6float2iS1_iPSt4pairIifEi_param_3];
	bar.sync 	0;
	setp.lt.s32 	%p93, %r40, %r624;
	mov.u32 	%r631, %r40;
	@%p93 bra 	$L__BB0_18;
$L__BB0_114:
	ld.shared.u32 	%r401, [%r24];
	setp.lt.s32 	%p94, %r401, 1;
	@%p94 bra 	$L__BB0_174;
	setp.lt.s32 	%p95, %r218, 32;
	mul.lo.s32 	%r105, %r7, %r3;
	@%p95 bra 	$L__BB0_128;
	add.s32 	%r403, %r7, -1;
	and.b32  	%r106, %r7, 15;
	setp.lt.u32 	%p96, %r403, 15;
	mov.b32 	%r661, 0;
	@%p96 bra 	$L__BB0_119;
	and.b32  	%r661, %r7, 67108848;
	mov.b32 	%r659, 0;
$L__BB0_118:
	.pragma "nounroll";
	mul.wide.u32 	%rd68, %r659, 4;
	add.s64 	%rd69, %rd1, %rd68;
	ld.local.v4.u32 	{%r405, %r406, %r407, %r408}, [%rd69];
	add.s32 	%r409, %r659, %r105;
	shl.b32 	%r410, %r409, 3;
	add.s32 	%r411, %r28, %r410;
	st.shared.u32 	[%r411], %r405;
	add.s64 	%rd70, %rd2, %rd68;
	ld.local.v4.f32 	{%f239, %f240, %f241, %f242}, [%rd70];
	st.shared.f32 	[%r411+4], %f239;
	st.shared.u32 	[%r411+8], %r406;
	st.shared.f32 	[%r411+12], %f240;
	st.shared.u32 	[%r411+16], %r407;
	st.shared.f32 	[%r411+20], %f241;
	st.shared.u32 	[%r411+24], %r408;
	st.shared.f32 	[%r411+28], %f242;
	ld.local.v4.u32 	{%r412, %r413, %r414, %r415}, [%rd69+16];
	st.shared.u32 	[%r411+32], %r412;
	ld.local.v4.f32 	{%f243, %f244, %f245, %f246}, [%rd70+16];
	st.shared.f32 	[%r411+36], %f243;
	st.shared.u32 	[%r411+40], %r413;
	st.shared.f32 	[%r411+44], %f244;
	st.shared.u32 	[%r411+48], %r414;
	st.shared.f32 	[%r411+52], %f245;
	st.shared.u32 	[%r411+56], %r415;
	st.shared.f32 	[%r411+60], %f246;
	ld.local.v4.u32 	{%r416, %r417, %r418, %r419}, [%rd69+32];
	st.shared.u32 	[%r411+64], %r416;
	ld.local.v4.f32 	{%f247, %f248, %f249, %f250}, [%rd70+32];
	st.shared.f32 	[%r411+68], %f247;
	st.shared.u32 	[%r411+72], %r417;
	st.shared.f32 	[%r411+76], %f248;
	st.shared.u32 	[%r411+80], %r418;
	st.shared.f32 	[%r411+84], %f249;
	st.shared.u32 	[%r411+88], %r419;
	st.shared.f32 	[%r411+92], %f250;
	ld.local.v4.u32 	{%r420, %r421, %r422, %r423}, [%rd69+48];
	st.shared.u32 	[%r411+96], %r420;
	ld.local.v4.f32 	{%f251, %f252, %f253, %f254}, [%rd70+48];
	st.shared.f32 	[%r411+100], %f251;
	st.shared.u32 	[%r411+104], %r421;
	st.shared.f32 	[%r411+108], %f252;
	st.shared.u32 	[%r411+112], %r422;
	st.shared.f32 	[%r411+116], %f253;
	st.shared.u32 	[%r411+120], %r423;
	st.shared.f32 	[%r411+124], %f254;
	add.s32 	%r659, %r659, 16;
	setp.ne.s32 	%p97, %r659, %r661;
	@%p97 bra 	$L__BB0_118;
$L__BB0_119:
	setp.eq.s32 	%p98, %r106, 0;
	@%p98 bra 	$L__BB0_128;
	and.b32  	%r111, %r7, 7;
	setp.lt.u32 	%p99, %r106, 8;
	@%p99 bra 	$L__BB0_122;
	mul.wide.u32 	%rd71, %r661, 4;
	add.s64 	%rd72, %rd1, %rd71;
	ld.local.u32 	%r424, [%rd72];
	add.s32 	%r425, %r661, %r105;
	shl.b32 	%r426, %r425, 3;
	add.s32 	%r427, %r28, %r426;
	st.shared.u32 	[%r427], %r424;
	add.s64 	%rd73, %rd2, %rd71;
	ld.local.f32 	%f255, [%rd73];
	st.shared.f32 	[%r427+4], %f255;
	ld.local.u32 	%r428, [%rd72+4];
	st.shared.u32 	[%r427+8], %r428;
	ld.local.f32 	%f256, [%rd73+4];
	st.shared.f32 	[%r427+12], %f256;
	ld.local.u32 	%r429, [%rd72+8];
	st.shared.u32 	[%r427+16], %r429;
	ld.local.f32 	%f257, [%rd73+8];
	st.shared.f32 	[%r427+20], %f257;
	ld.local.u32 	%r430, [%rd72+12];
	st.shared.u32 	[%r427+24], %r430;
	ld.local.f32 	%f258, [%rd73+12];
	st.shared.f32 	[%r427+28], %f258;
	ld.local.u32 	%r431, [%rd72+16];
	st.shared.u32 	[%r427+32], %r431;
	ld.local.f32 	%f259, [%rd73+16];
	st.shared.f32 	[%r427+36], %f259;
	ld.local.u32 	%r432, [%rd72+20];
	st.shared.u32 	[%r427+40], %r432;
	ld.local.f32 	%f260, [%rd73+20];
	st.shared.f32 	[%r427+44], %f260;
	ld.local.u32 	%r433, [%rd72+24];
	st.shared.u32 	[%r427+48], %r433;
	ld.local.f32 	%f261, [%rd73+24];
	st.shared.f32 	[%r427+52], %f261;
	ld.local.u32 	%r434, [%rd72+28];
	st.shared.u32 	[%r427+56], %r434;
	ld.local.f32 	%f262, [%rd73+28];
	st.shared.f32 	[%r427+60], %f262;
	add.s32 	%r661, %r661, 8;
$L__BB0_122:
	setp.eq.s32 	%p100, %r111, 0;
	@%p100 bra 	$L__BB0_128;
	and.b32  	%r114, %r7, 3;
	setp.lt.u32 	%p101, %r111, 4;
	@%p101 bra 	$L__BB0_125;
	mul.wide.u32 	%rd74, %r661, 4;
	add.s64 	%rd75, %rd1, %rd74;
	ld.local.u32 	%r435, [%rd75];
	add.s32 	%r436, %r661, %r105;
	shl.b32 	%r437, %r436, 3;
	add.s32 	%r438, %r28, %r437;
	st.shared.u32 	[%r438], %r435;
	add.s64 	%rd76, %rd2, %rd74;
	ld.local.f32 	%f263, [%rd76];
	st.shared.f32 	[%r438+4], %f263;
	ld.local.u32 	%r439, [%rd75+4];
	st.shared.u32 	[%r438+8], %r439;
	ld.local.f32 	%f264, [%rd76+4];
	st.shared.f32 	[%r438+12], %f264;
	ld.local.u32 	%r440, [%rd75+8];
	st.shared.u32 	[%r438+16], %r440;
	ld.local.f32 	%f265, [%rd76+8];
	st.shared.f32 	[%r438+20], %f265;
	ld.local.u32 	%r441, [%rd75+12];
	st.shared.u32 	[%r438+24], %r441;
	ld.local.f32 	%f266, [%rd76+12];
	st.shared.f32 	[%r438+28], %f266;
	add.s32 	%r661, %r661, 4;
$L__BB0_125:
	setp.eq.s32 	%p102, %r114, 0;
	@%p102 bra 	$L__BB0_128;
	mov.b32 	%r664, 0;
$L__BB0_127:
	.pragma "nounroll";
	mul.wide.u32 	%rd77, %r661, 4;
	add.s64 	%rd78, %rd1, %rd77;
	ld.local.u32 	%r443, [%rd78];
	add.s32 	%r444, %r661, %r105;
	shl.b32 	%r445, %r444, 3;
	add.s32 	%r446, %r28, %r445;
	st.shared.u32 	[%r446], %r443;
	add.s64 	%rd79, %rd2, %rd77;
	ld.local.f32 	%f267, [%rd79];
	st.shared.f32 	[%r446+4], %f267;
	add.s32 	%r661, %r661, 1;
	add.s32 	%r664, %r664, 1;
	setp.ne.s32 	%p103, %r664, %r114;
	@%p103 bra 	$L__BB0_127;
$L__BB0_128:
	bar.warp.sync 	-1;
	ld.shared.u32 	%r121, [%r24];
	setp.ge.s32 	%p104, %r3, %r121;
	@%p104 bra 	$L__BB0_134;
	not.b32 	%r447, %r3;
	add.s32 	%r122, %r121, %r447;
	and.b32  	%r448, %r122, 96;
	setp.eq.s32 	%p105, %r448, 96;
	mov.u32 	%r667, %r3;
	@%p105 bra 	$L__BB0_132;
	shr.u32 	%r450, %r122, 5;
	add.s32 	%r451, %r450, 1;
	and.b32  	%r123, %r451, 3;
	mov.b32 	%r666, 0;
	mov.u32 	%r667, %r3;
$L__BB0_131:
	.pragma "nounroll";
	add.s32 	%r452, %r667, %r218;
	shl.b32 	%r453, %r452, 3;
	add.s32 	%r454, %r28, %r453;
	shl.b32 	%r455, %r667, 3;
	add.s32 	%r456, %r27, %r455;
	ld.shared.v2.u32 	{%r457, %r458}, [%r456];
	st.shared.u32 	[%r454], %r457;
	st.shared.u32 	[%r454+4], %r458;
	add.s32 	%r667, %r667, 32;
	add.s32 	%r666, %r666, 1;
	setp.ne.s32 	%p106, %r666, %r123;
	@%p106 bra 	$L__BB0_131;
$L__BB0_132:
	setp.lt.u32 	%p107, %r122, 96;
	@%p107 bra 	$L__BB0_134;
$L__BB0_133:
	add.s32 	%r459, %r667, %r218;
	shl.b32 	%r460, %r459, 3;
	add.s32 	%r461, %r28, %r460;
	shl.b32 	%r462, %r667, 3;
	add.s32 	%r463, %r27, %r462;
	ld.shared.v2.u32 	{%r464, %r465}, [%r463];
	st.shared.u32 	[%r461], %r464;
	st.shared.u32 	[%r461+4], %r465;
	ld.shared.v2.u32 	{%r466, %r467}, [%r463+256];
	st.shared.u32 	[%r461+256], %r466;
	st.shared.u32 	[%r461+260], %r467;
	ld.shared.v2.u32 	{%r468, %r469}, [%r463+512];
	st.shared.u32 	[%r461+512], %r468;
	st.shared.u32 	[%r461+516], %r469;
	ld.shared.v2.u32 	{%r470, %r471}, [%r463+768];
	st.shared.u32 	[%r461+768], %r470;
	st.shared.u32 	[%r461+772], %r471;
	add.s32 	%r667, %r667, 128;
	setp.lt.s32 	%p108, %r667, %r121;
	@%p108 bra 	$L__BB0_133;
$L__BB0_134:
	bar.warp.sync 	-1;
	add.s32 	%r131, %r218, %r3;
	add.s32 	%r671, %r131, %r121;
	setp.ge.s32 	%p109, %r671, %r26;
	@%p109 bra 	$L__BB0_146;
	add.s32 	%r472, %r671, 32;
	max.s32 	%r473, %r26, %r472;
	not.b32 	%r474, %r121;
	add.s32 	%r475, %r473, %r474;
	sub.s32 	%r133, %r475, %r131;
	shr.u32 	%r476, %r133, 5;
	add.s32 	%r134, %r476, 1;
	and.b32  	%r135, %r134, 7;
	setp.lt.u32 	%p110, %r133, 224;
	@%p110 bra 	$L__BB0_138;
	and.b32  	%r136, %r134, 268435448;
	mov.b32 	%r670, 0;
$L__BB0_137:
	.pragma "nounroll";
	shl.b32 	%r478, %r671, 3;
	add.s32 	%r479, %r28, %r478;
	mov.b32 	%r480, -1;
	st.shared.u32 	[%r479], %r480;
	mov.b32 	%r481, 2139095039;
	st.shared.u32 	[%r479+4], %r481;
	st.shared.u32 	[%r479+256], %r480;
	st.shared.u32 	[%r479+260], %r481;
	st.shared.u32 	[%r479+512], %r480;
	st.shared.u32 	[%r479+516], %r481;
	st.shared.u32 	[%r479+768], %r480;
	st.shared.u32 	[%r479+772], %r481;
	st.shared.u32 	[%r479+1024], %r480;
	st.shared.u32 	[%r479+1028], %r481;
	st.shared.u32 	[%r479+1280], %r480;
	st.shared.u32 	[%r479+1284], %r481;
	st.shared.u32 	[%r479+1536], %r480;
	st.shared.u32 	[%r479+1540], %r481;
	st.shared.u32 	[%r479+1792], %r480;
	st.shared.u32 	[%r479+1796], %r481;
	add.s32 	%r671, %r671, 256;
	add.s32 	%r670, %r670, 8;
	setp.ne.s32 	%p111, %r670, %r136;
	@%p111 bra 	$L__BB0_137;
$L__BB0_138:
	setp.eq.s32 	%p112, %r135, 0;
	@%p112 bra 	$L__BB0_146;
	setp.lt.u32 	%p113, %r135, 4;
	@%p113 bra 	$L__BB0_141;
	shl.b32 	%r482, %r671, 3;
	add.s32 	%r483, %r28, %r482;
	mov.b32 	%r484, -1;
	st.shared.u32 	[%r483], %r484;
	mov.b32 	%r485, 2139095039;
	st.shared.u32 	[%r483+4], %r485;
	st.shared.u32 	[%r483+256], %r484;
	st.shared.u32 	[%r483+260], %r485;
	st.shared.u32 	[%r483+512], %r484;
	st.shared.u32 	[%r483+516], %r485;
	st.shared.u32 	[%r483+768], %r484;
	st.shared.u32 	[%r483+772], %r485;
	add.s32 	%r671, %r671, 128;
$L__BB0_141:
	and.b32  	%r486, %r134, 3;
	setp.eq.s32 	%p114, %r486, 0;
	@%p114 bra 	$L__BB0_146;
	setp.eq.s32 	%p115, %r486, 1;
	@%p115 bra 	$L__BB0_144;
	shl.b32 	%r487, %r671, 3;
	add.s32 	%r488, %r28, %r487;
	mov.b32 	%r489, -1;
	st.shared.u32 	[%r488], %r489;
	mov.b32 	%r490, 2139095039;
	st.shared.u32 	[%r488+4], %r490;
	st.shared.u32 	[%r488+256], %r489;
	st.shared.u32 	[%r488+260], %r490;
	add.s32 	%r671, %r671, 64;
$L__BB0_144:
	and.b32  	%r491, %r133, 32;
	setp.ne.s32 	%p116, %r491, 0;
	@%p116 bra 	$L__BB0_146;
	shl.b32 	%r492, %r671, 3;
	add.s32 	%r493, %r28, %r492;
	mov.b32 	%r494, -1;
	st.shared.u32 	[%r493], %r494;
	mov.b32 	%r495, 2139095039;
	st.shared.u32 	[%r493+4], %r495;
$L__BB0_146:
	bar.warp.sync 	-1;
	setp.lt.s32 	%p117, %r218, 1;
	@%p117 bra 	$L__BB0_159;
	mov.b32 	%r674, 2;
$L__BB0_148:
	shr.s32 	%r675, %r674, 1;
	setp.lt.s32 	%p118, %r675, 1;
	@%p118 bra 	$L__BB0_158;
$L__BB0_149:
	setp.ge.s32 	%p119, %r3, %r26;
	@%p119 bra 	$L__BB0_157;
	mov.u32 	%r676, %r3;
$L__BB0_151:
	xor.b32  	%r150, %r676, %r675;
	setp.le.u32 	%p120, %r150, %r676;
	setp.ge.s32 	%p121, %r150, %r26;
	or.pred  	%p122, %p120, %p121;
	@%p122 bra 	$L__BB0_156;
	and.b32  	%r497, %r676, %r674;
	setp.eq.s32 	%p123, %r497, 0;
	shl.b32 	%r498, %r676, 3;
	add.s32 	%r151, %r28, %r498;
	ld.shared.u32 	%r152, [%r151];
	ld.shared.f32 	%f39, [%r151+4];
	shl.b32 	%r499, %r150, 3;
	add.s32 	%r153, %r28, %r499;
	ld.shared.u32 	%r154, [%r153];
	ld.shared.f32 	%f40, [%r153+4];
	@%p123 bra 	$L__BB0_154;
	setp.lt.f32 	%p124, %f39, %f40;
	@%p124 bra 	$L__BB0_155;
	bra.uni 	$L__BB0_156;
$L__BB0_154:
	setp.leu.f32 	%p125, %f39, %f40;
	@%p125 bra 	$L__BB0_156;
$L__BB0_155:
	st.shared.u32 	[%r151], %r154;
	st.shared.f32 	[%r151+4], %f40;
	st.shared.u32 	[%r153], %r152;
	st.shared.f32 	[%r153+4], %f39;
$L__BB0_156:
	add.s32 	%r676, %r676, 32;
	setp.lt.s32 	%p126, %r676, %r26;
	@%p126 bra 	$L__BB0_151;
$L__BB0_157:
	bar.warp.sync 	-1;
	shr.u32 	%r156, %r675, 1;
	setp.gt.u32 	%p127, %r675, 1;
	mov.u32 	%r675, %r156;
	@%p127 bra 	$L__BB0_149;
$L__BB0_158:
	shl.b32 	%r674, %r674, 1;
	setp.le.s32 	%p128, %r674, %r26;
	@%p128 bra 	$L__BB0_148;
$L__BB0_159:
	setp.lt.s32 	%p129, %r218, 32;
	bar.warp.sync 	-1;
	@%p129 bra 	$L__BB0_171;
	add.s32 	%r501, %r7, -1;
	and.b32  	%r158, %r7, 7;
	setp.lt.u32 	%p130, %r501, 7;
	mov.b32 	%r679, 0;
	@%p130 bra 	$L__BB0_163;
	and.b32  	%r679, %r7, 67108856;
	mov.b32 	%r677, 0;
$L__BB0_162:
	.pragma "nounroll";
	add.s32 	%r503, %r677, %r105;
	shl.b32 	%r504, %r503, 3;
	add.s32 	%r505, %r28, %r504;
	ld.shared.u32 	%r506, [%r505];
	mul.wide.u32 	%rd80, %r677, 4;
	add.s64 	%rd81, %rd1, %rd80;
	ld.shared.f32 	%f268, [%r505+4];
	add.s64 	%rd82, %rd2, %rd80;
	ld.shared.u32 	%r507, [%r505+8];
	ld.shared.f32 	%f269, [%r505+12];
	ld.shared.u32 	%r508, [%r505+16];
	ld.shared.f32 	%f270, [%r505+20];
	ld.shared.u32 	%r509, [%r505+24];
	st.local.v4.u32 	[%rd81], {%r506, %r507, %r508, %r509};
	ld.shared.f32 	%f271, [%r505+28];
	st.local.v4.f32 	[%rd82], {%f268, %f269, %f270, %f271};
	ld.shared.u32 	%r510, [%r505+32];
	ld.shared.f32 	%f272, [%r505+36];
	ld.shared.u32 	%r511, [%r505+40];
	ld.shared.f32 	%f273, [%r505+44];
	ld.shared.u32 	%r512, [%r505+48];
	ld.shared.f32 	%f274, [%r505+52];
	ld.shared.u32 	%r513, [%r505+56];
	st.local.v4.u32 	[%rd81+16], {%r510, %r511, %r512, %r513};
	ld.shared.f32 	%f275, [%r505+60];
	st.local.v4.f32 	[%rd82+16], {%f272, %f273, %f274, %f275};
	add.s32 	%r677, %r677, 8;
	setp.ne.s32 	%p131, %r677, %r679;
	@%p131 bra 	$L__BB0_162;
$L__BB0_163:
	setp.eq.s32 	%p132, %r158, 0;
	@%p132 bra 	$L__BB0_171;
	and.b32  	%r163, %r7, 3;
	setp.lt.u32 	%p133, %r158, 4;
	@%p133 bra 	$L__BB0_166;
	add.s32 	%r514, %r679, %r105;
	shl.b32 	%r515, %r514, 3;
	add.s32 	%r516, %r28, %r515;
	ld.shared.u32 	%r517, [%r516];
	mul.wide.u32 	%rd83, %r679, 4;
	add.s64 	%rd84, %rd1, %rd83;
	st.local.u32 	[%rd84], %r517;
	ld.shared.f32 	%f276, [%r516+4];
	add.s64 	%rd85, %rd2, %rd83;
	st.local.f32 	[%rd85], %f276;
	ld.shared.u32 	%r518, [%r516+8];
	st.local.u32 	[%rd84+4], %r518;
	ld.shared.f32 	%f277, [%r516+12];
	st.local.f32 	[%rd85+4], %f277;
	ld.shared.u32 	%r519, [%r516+16];
	st.local.u32 	[%rd84+8], %r519;
	ld.shared.f32 	%f278, [%r516+20];
	st.local.f32 	[%rd85+8], %f278;
	ld.shared.u32 	%r520, [%r516+24];
	st.local.u32 	[%rd84+12], %r520;
	ld.shared.f32 	%f279, [%r516+28];
	st.local.f32 	[%rd85+12], %f279;
	add.s32 	%r679, %r679, 4;
$L__BB0_166:
	setp.eq.s32 	%p134, %r163, 0;
	@%p134 bra 	$L__BB0_171;
	setp.eq.s32 	%p135, %r163, 1;
	@%p135 bra 	$L__BB0_169;
	add.s32 	%r521, %r679, %r105;
	shl.b32 	%r522, %r521, 3;
	add.s32 	%r523, %r28, %r522;
	ld.shared.u32 	%r524, [%r523];
	mul.wide.u32 	%rd86, %r679, 4;
	add.s64 	%rd87, %rd1, %rd86;
	st.local.u32 	[%rd87], %r524;
	ld.shared.f32 	%f280, [%r523+4];
	add.s64 	%rd88, %rd2, %rd86;
	st.local.f32 	[%rd88], %f280;
	ld.shared.u32 	%r525, [%r523+8];
	st.local.u32 	[%rd87+4], %r525;
	ld.shared.f32 	%f281, [%r523+12];
	st.local.f32 	[%rd88+4], %f281;
	add.s32 	%r679, %r679, 2;
$L__BB0_169:
	and.b32  	%r526, %r7, 1;
	setp.eq.b32 	%p136, %r526, 1;
	not.pred 	%p137, %p136;
	@%p137 bra 	$L__BB0_171;
	add.s32 	%r527, %r679, %r105;
	shl.b32 	%r528, %r527, 3;
	add.s32 	%r529, %r28, %r528;
	ld.shared.u32 	%r530, [%r529];
	mul.wide.u32 	%rd89, %r679, 4;
	add.s64 	%rd90, %rd1, %rd89;
	st.local.u32 	[%rd90], %r530;
	ld.shared.f32 	%f282, [%r529+4];
	add.s64 	%rd91, %rd2, %rd89;
	st.local.f32 	[%rd91], %f282;
$L__BB0_171:
	setp.ne.s32 	%p138, %r3, 0;
	bar.warp.sync 	-1;
	@%p138 bra 	$L__BB0_173;
	mov.b32 	%r531, 0;
	st.shared.u32 	[%r24], %r531;
$L__BB0_173:
	bar.warp.sync 	-1;
$L__BB0_174:
	setp.lt.s32 	%p139, %r218, 32;
	@%p139 bra 	$L__BB0_187;
	mul.lo.s32 	%r168, %r7, %r3;
	add.s32 	%r533, %r7, -1;
	and.b32  	%r169, %r7, 15;
	setp.lt.u32 	%p140, %r533, 15;
	mov.b32 	%r683, 0;
	@%p140 bra 	$L__BB0_178;
	and.b32  	%r683, %r7, 67108848;
	mov.b32 	%r681, 0;
$L__BB0_177:
	.pragma "nounroll";
	mul.wide.u32 	%rd92, %r681, 4;
	add.s64 	%rd93, %rd1, %rd92;
	ld.local.v4.u32 	{%r535, %r536, %r537, %r538}, [%rd93];
	add.s32 	%r539, %r681, %r168;
	shl.b32 	%r540, %r539, 3;
	add.s32 	%r541, %r28, %r540;
	st.shared.u32 	[%r541], %r535;
	add.s64 	%rd94, %rd2, %rd92;
	ld.local.v4.f32 	{%f283, %f284, %f285, %f286}, [%rd94];
	st.shared.f32 	[%r541+4], %f283;
	st.shared.u32 	[%r541+8], %r536;
	st.shared.f32 	[%r541+12], %f284;
	st.shared.u32 	[%r541+16], %r537;
	st.shared.f32 	[%r541+20], %f285;
	st.shared.u32 	[%r541+24], %r538;
	st.shared.f32 	[%r541+28], %f286;
	ld.local.v4.u32 	{%r542, %r543, %r544, %r545}, [%rd93+16];
	st.shared.u32 	[%r541+32], %r542;
	ld.local.v4.f32 	{%f287, %f288, %f289, %f290}, [%rd94+16];
	st.shared.f32 	[%r541+36], %f287;
	st.shared.u32 	[%r541+40], %r543;
	st.shared.f32 	[%r541+44], %f288;
	st.shared.u32 	[%r541+48], %r544;
	st.shared.f32 	[%r541+52], %f289;
	st.shared.u32 	[%r541+56], %r545;
	st.shared.f32 	[%r541+60], %f290;
	ld.local.v4.u32 	{%r546, %r547, %r548, %r549}, [%rd93+32];
	st.shared.u32 	[%r541+64], %r546;
	ld.local.v4.f32 	{%f291, %f292, %f293, %f294}, [%rd94+32];
	st.shared.f32 	[%r541+68], %f291;
	st.shared.u32 	[%r541+72], %r547;
	st.shared.f32 	[%r541+76], %f292;
	st.shared.u32 	[%r541+80], %r548;
	st.shared.f32 	[%r541+84], %f293;
	st.shared.u32 	[%r541+88], %r549;
	st.shared.f32 	[%r541+92], %f294;
	ld.local.v4.u32 	{%r550, %r551, %r552, %r553}, [%rd93+48];
	st.shared.u32 	[%r541+96], %r550;
	ld.local.v4.f32 	{%f295, %f296, %f297, %f298}, [%rd94+48];
	st.shared.f32 	[%r541+100], %f295;
	st.shared.u32 	[%r541+104], %r551;
	st.shared.f32 	[%r541+108], %f296;
	st.shared.u32 	[%r541+112], %r552;
	st.shared.f32 	[%r541+116], %f297;
	st.shared.u32 	[%r541+120], %r553;
	st.shared.f32 	[%r541+124], %f298;
	add.s32 	%r681, %r681, 16;
	setp.ne.s32 	%p141, %r681, %r683;
	@%p141 bra 	$L__BB0_177;
$L__BB0_178:
	setp.eq.s32 	%p142, %r169, 0;
	@%p142 bra 	$L__BB0_187;
	and.b32  	%r174, %r7, 7;
	setp.lt.u32 	%p143, %r169, 8;
	@%p143 bra 	$L__BB0_181;
	mul.wide.u32 	%rd95, %r683, 4;
	add.s64 	%rd96, %rd1, %rd95;
	ld.local.u32 	%r554, [%rd96];
	add.s32 	%r555, %r683, %r168;
	shl.b32 	%r556, %r555, 3;
	add.s32 	%r557, %r28, %r556;
	st.shared.u32 	[%r557], %r554;
	add.s64 	%rd97, %rd2, %rd95;
	ld.local.f32 	%f299, [%rd97];
	st.shared.f32 	[%r557+4], %f299;
	ld.local.u32 	%r558, [%rd96+4];
	st.shared.u32 	[%r557+8], %r558;
	ld.local.f32 	%f300, [%rd97+4];
	st.shared.f32 	[%r557+12], %f300;
	ld.local.u32 	%r559, [%rd96+8];
	st.shared.u32 	[%r557+16], %r559;
	ld.local.f32 	%f301, [%rd97+8];
	st.shared.f32 	[%r557+20], %f301;
	ld.local.u32 	%r560, [%rd96+12];
	st.shared.u32 	[%r557+24], %r560;
	ld.local.f32 	%f302, [%rd97+12];
	st.shared.f32 	[%r557+28], %f302;
	ld.local.u32 	%r561, [%rd96+16];
	st.shared.u32 	[%r557+32], %r561;
	ld.local.f32 	%f303, [%rd97+16];
	st.shared.f32 	[%r557+36], %f303;
	ld.local.u32 	%r562, [%rd96+20];
	st.shared.u32 	[%r557+40], %r562;
	ld.local.f32 	%f304, [%rd97+20];
	st.shared.f32 	[%r557+44], %f304;
	ld.local.u32 	%r563, [%rd96+24];
	st.shared.u32 	[%r557+48], %r563;
	ld.local.f32 	%f305, [%rd97+24];
	st.shared.f32 	[%r557+52], %f305;
	ld.local.u32 	%r564, [%rd96+28];
	st.shared.u32 	[%r557+56], %r564;
	ld.local.f32 	%f306, [%rd97+28];
	st.shared.f32 	[%r557+60], %f306;
	add.s32 	%r683, %r683, 8;
$L__BB0_181:
	setp.eq.s32 	%p144, %r174, 0;
	@%p144 bra 	$L__BB0_187;
	and.b32  	%r177, %r7, 3;
	setp.lt.u32 	%p145, %r174, 4;
	@%p145 bra 	$L__BB0_184;
	mul.wide.u32 	%rd98, %r683, 4;
	add.s64 	%rd99, %rd1, %rd98;
	ld.local.u32 	%r565, [%rd99];
	add.s32 	%r566, %r683, %r168;
	shl.b32 	%r567, %r566, 3;
	add.s32 	%r568, %r28, %r567;
	st.shared.u32 	[%r568], %r565;
	add.s64 	%rd100, %rd2, %rd98;
	ld.local.f32 	%f307, [%rd100];
	st.shared.f32 	[%r568+4], %f307;
	ld.local.u32 	%r569, [%rd99+4];
	st.shared.u32 	[%r568+8], %r569;
	ld.local.f32 	%f308, [%rd100+4];
	st.shared.f32 	[%r568+12], %f308;
	ld.local.u32 	%r570, [%rd99+8];
	st.shared.u32 	[%r568+16], %r570;
	ld.local.f32 	%f309, [%rd100+8];
	st.shared.f32 	[%r568+20], %f309;
	ld.local.u32 	%r571, [%rd99+12];
	st.shared.u32 	[%r568+24], %r571;
	ld.local.f32 	%f310, [%rd100+12];
	st.shared.f32 	[%r568+28], %f310;
	add.s32 	%r683, %r683, 4;
$L__BB0_184:
	setp.eq.s32 	%p146, %r177, 0;
	@%p146 bra 	$L__BB0_187;
	mov.b32 	%r686, 0;
$L__BB0_186:
	.pragma "nounroll";
	mul.wide.u32 	%rd101, %r683, 4;
	add.s64 	%rd102, %rd1, %rd101;
	ld.local.u32 	%r573, [%rd102];
	add.s32 	%r574, %r683, %r168;
	shl.b32 	%r575, %r574, 3;
	add.s32 	%r576, %r28, %r575;
	st.shared.u32 	[%r576], %r573;
	add.s64 	%rd103, %rd2, %rd101;
	ld.local.f32 	%f311, [%rd103];
	st.shared.f32 	[%r576+4], %f311;
	add.s32 	%r683, %r683, 1;
	add.s32 	%r686, %r686, 1;
	setp.ne.s32 	%p147, %r686, %r177;
	@%p147 bra 	$L__BB0_186;
$L__BB0_187:
	bar.warp.sync 	-1;
	setp.lt.s32 	%p148, %r218, 2;
	@%p148 bra 	$L__BB0_200;
	shl.b32 	%r578, %r23, 4;
	add.s32 	%r579, %r578, %r25;
	shl.b32 	%r580, %r3, 3;
	add.s32 	%r581, %r579, %r580;
	mov.u32 	%r582, s_mem;
	add.s32 	%r583, %r581, %r582;
	add.s32 	%r184, %r583, 8196;
	mov.b32 	%r687, 2;
$L__BB0_189:
	shr.s32 	%r688, %r687, 1;
	setp.lt.s32 	%p149, %r688, 1;
	@%p149 bra 	$L__BB0_199;
$L__BB0_190:
	setp.ge.s32 	%p150, %r3, %r218;
	@%p150 bra 	$L__BB0_198;
	mov.u32 	%r689, %r184;
	mov.u32 	%r690, %r3;
$L__BB0_192:
	xor.b32  	%r190, %r690, %r688;
	setp.le.u32 	%p151, %r190, %r690;
	setp.ge.s32 	%p152, %r190, %r218;
	or.pred  	%p153, %p151, %p152;
	@%p153 bra 	$L__BB0_197;
	and.b32  	%r584, %r690, %r687;
	setp.eq.s32 	%p154, %r584, 0;
	ld.shared.u32 	%r191, [%r689+-4];
	ld.shared.f32 	%f41, [%r689];
	shl.b32 	%r585, %r190, 3;
	add.s32 	%r192, %r28, %r585;
	ld.shared.u32 	%r193, [%r192];
	ld.shared.f32 	%f42, [%r192+4];
	@%p154 bra 	$L__BB0_195;
	setp.lt.f32 	%p155, %f41, %f42;
	@%p155 bra 	$L__BB0_196;
	bra.uni 	$L__BB0_197;
$L__BB0_195:
	setp.leu.f32 	%p156, %f41, %f42;
	@%p156 bra 	$L__BB0_197;
$L__BB0_196:
	st.shared.u32 	[%r689+-4], %r193;
	st.shared.f32 	[%r689], %f42;
	st.shared.u32 	[%r192], %r191;
	st.shared.f32 	[%r192+4], %f41;
$L__BB0_197:
	add.s32 	%r690, %r690, 32;
	add.s32 	%r689, %r689, 256;
	setp.lt.s32 	%p157, %r690, %r218;
	@%p157 bra 	$L__BB0_192;
$L__BB0_198:
	bar.warp.sync 	-1;
	shr.u32 	%r196, %r688, 1;
	setp.gt.u32 	%p158, %r688, 1;
	mov.u32 	%r688, %r196;
	@%p158 bra 	$L__BB0_190;
$L__BB0_199:
	shl.b32 	%r687, %r687, 1;
	setp.le.s32 	%p159, %r687, %r218;
	@%p159 bra 	$L__BB0_189;
$L__BB0_200:
	setp.lt.s32 	%p160, %r218, 32;
	bar.warp.sync 	-1;
	mul.lo.s32 	%r198, %r218, %r6;
	@%p160 bra 	$L__BB0_212;
	ld.param.u64 	%rd113, [_Z10knn_kernelPK6float2iS1_iPSt4pairIifEi_param_4];
	cvta.to.global.u64 	%rd7, %rd113;
	mul.lo.s32 	%r199, %r7, %r3;
	add.s32 	%r200, %r199, %r198;
	add.s32 	%r587, %r7, -1;
	and.b32  	%r201, %r7, 7;
	setp.lt.u32 	%p161, %r587, 7;
	mov.b32 	%r695, 0;
	@%p161 bra 	$L__BB0_204;
	and.b32  	%r695, %r7, 67108856;
	neg.s32 	%r693, %r695;
	shl.b32 	%r588, %r23, 4;
	shl.b32 	%r589, %r199, 3;
	add.s32 	%r590, %r588, %r589;
	add.s32 	%r591, %r590, %r25;
	mov.u32 	%r592, s_mem;
	add.s32 	%r593, %r591, %r592;
	add.s32 	%r692, %r593, 8252;
	add.s64 	%rd8, %rd7, 32;
	mov.u32 	%r691, %r200;
$L__BB0_203:
	.pragma "nounroll";
	mul.wide.s32 	%rd104, %r691, 8;
	add.s64 	%rd105, %rd8, %rd104;
	ld.shared.u32 	%r594, [%r692+-60];
	st.global.u32 	[%rd105+-32], %r594;
	ld.shared.f32 	%f312, [%r692+-56];
	st.global.f32 	[%rd105+-28], %f312;
	ld.shared.u32 	%r595, [%r692+-52];
	st.global.u32 	[%rd105+-24], %r595;
	ld.shared.f32 	%f313, [%r692+-48];
	st.global.f32 	[%rd105+-20], %f313;
	ld.shared.u32 	%r596, [%r692+-44];
	st.global.u32 	[%rd105+-16], %r596;
	ld.shared.f32 	%f314, [%r692+-40];
	st.global.f32 	[%rd105+-12], %f314;
	ld.shared.u32 	%r597, [%r692+-36];
	st.global.u32 	[%rd105+-8], %r597;
	ld.shared.f32 	%f315, [%r692+-32];
	st.global.f32 	[%rd105+-4], %f315;
	ld.shared.u32 	%r598, [%r692+-28];
	st.global.u32 	[%rd105], %r598;
	ld.shared.f32 	%f316, [%r692+-24];
	st.global.f32 	[%rd105+4], %f316;
	ld.shared.u32 	%r599, [%r692+-20];
	st.global.u32 	[%rd105+8], %r599;
	ld.shared.f32 	%f317, [%r692+-16];
	st.global.f32 	[%rd105+12], %f317;
	ld.shared.u32 	%r600, [%r692+-12];
	st.global.u32 	[%rd105+16], %r600;
	ld.shared.f32 	%f318, [%r692+-8];
	st.global.f32 	[%rd105+20], %f318;
	ld.shared.u32 	%r601, [%r692+-4];
	st.global.u32 	[%rd105+24], %r601;
	ld.shared.f32 	%f319, [%r692];
	st.global.f32 	[%rd105+28], %f319;
	add.s32 	%r693, %r693, 8;
	add.s32 	%r692, %r692, 64;
	add.s32 	%r691, %r691, 8;
	setp.ne.s32 	%p162, %r693, 0;
	@%p162 bra 	$L__BB0_203;
$L__BB0_204:
	setp.eq.s32 	%p163, %r201, 0;
	@%p163 bra 	$L__BB0_212;
	and.b32  	%r212, %r7, 3;
	setp.lt.u32 	%p164, %r201, 4;
	@%p164 bra 	$L__BB0_207;
	add.s32 	%r602, %r200, %r695;
	add.s32 	%r603, %r695, %r199;
	shl.b32 	%r604, %r603, 3;
	add.s32 	%r605, %r28, %r604;
	ld.shared.u32 	%r606, [%r605];
	mul.wide.s32 	%rd106, %r602, 8;
	add.s64 	%rd107, %rd7, %rd106;
	st.global.u32 	[%rd107], %r606;
	ld.shared.f32 	%f320, [%r605+4];
	st.global.f32 	[%rd107+4], %f320;
	ld.shared.u32 	%r607, [%r605+8];
	st.global.u32 	[%rd107+8], %r607;
	ld.shared.f32 	%f321, [%r605+12];
	st.global.f32 	[%rd107+12], %f321;
	ld.shared.u32 	%r608, [%r605+16];
	st.global.u32 	[%rd107+16], %r608;
	ld.shared.f32 	%f322, [%r605+20];
	st.global.f32 	[%rd107+20], %f322;
	ld.shared.u32 	%r609, [%r605+24];
	st.global.u32 	[%rd107+24], %r609;
	ld.shared.f32 	%f323, [%r605+28];
	st.global.f32 	[%rd107+28], %f323;
	add.s32 	%r695, %r695, 4;
$L__BB0_207:
	setp.eq.s32 	%p165, %r212, 0;
	@%p165 bra 	$L__BB0_212;
	setp.eq.s32 	%p166, %r212, 1;
	@%p166 bra 	$L__BB0_210;
	add.s32 	%r610, %r200, %r695;
	add.s32 	%r611, %r695, %r199;
	shl.b32 	%r612, %r611, 3;
	add.s32 	%r613, %r28, %r612;
	ld.shared.u32 	%r614, [%r613];
	mul.wide.s32 	%rd108, %r610, 8;
	add.s64 	%rd109, %rd7, %rd108;
	st.global.u32 	[%rd109], %r614;
	ld.shared.f32 	%f324, [%r613+4];
	st.global.f32 	[%rd109+4], %f324;
	ld.shared.u32 	%r615, [%r613+8];
	st.global.u32 	[%rd109+8], %r615;
	ld.shared.f32 	%f325, [%r613+12];
	st.global.f32 	[%rd109+12], %f325;
	add.s32 	%r695, %r695, 2;
$L__BB0_210:
	and.b32  	%r616, %r7, 1;
	setp.eq.b32 	%p167, %r616, 1;
	not.pred 	%p168, %p167;
	@%p168 bra 	$L__BB0_212;
	add.s32 	%r617, %r200, %r695;
	add.s32 	%r618, %r695, %r199;
	shl.b32 	%r619, %r618, 3;
	add.s32 	%r620, %r28, %r619;
	ld.shared.u32 	%r621, [%r620];
	mul.wide.s32 	%rd110, %r617, 8;
	add.s64 	%rd111, %rd7, %rd110;
	st.global.u32 	[%rd111], %r621;
	ld.shared.f32 	%f326, [%r620+4];
	st.global.f32 	[%rd111+4], %f326;
$L__BB0_212:
	ret;

}


// ===== COMPILED SASS (sm_100) =====

	.target	sm_100

	.elftype	@"ET_EXEC"


//--------------------- .note.nv.tkinfo           --------------------------
	.section	.note.nv.tkinfo,"",@"SHT_NOTE"
	.sectionflags	@"SHF_NOTE_NV_TKINFO"
	.tkinfo
        /*0018*/ 	.word	0x00000002
        /*0030*/ 	.string	""
        /*0030*/ 	.string	"ptxas"
        /*0030*/ 	.string	"Cuda compilation tools, release 13.0, V13.0.88"
        /*0030*/ 	.string	"Build cuda_13.0.r13.0/compiler.36424714_0"
        /*0030*/ 	.string	"-arch sm_100 -m 64 "



//--------------------- .note.nv.cuinfo           --------------------------
	.section	.note.nv.cuinfo,"",@"SHT_NOTE"
	.sectionflags	@"SHF_NOTE_NV_CUINFO"
        /*0018*/ 	.short	0x0002
        /*001a*/ 	.short	0x0064
        /*001c*/ 	.short	0x0082
	.zero		2


//--------------------- .nv.info                  --------------------------
	.section	.nv.info,"",@"SHT_CUDA_INFO"
	.align	4


	//----- nvinfo : EIATTR_REGCOUNT
	.align		4
        /*0000*/ 	.byte	0x04, 0x2f
        /*0002*/ 	.short	(.L_1 - .L_0)
	.align		4
.L_0:
        /*0004*/ 	.word	index@(_Z10knn_kernelPK6float2iS1_iPSt4pairIifEi)
        /*0008*/ 	.word	0x00000020


	//----- nvinfo : EIATTR_FRAME_SIZE
	.align		4
.L_1:
        /*000c*/ 	.byte	0x04, 0x11
        /*000e*/ 	.short	(.L_3 - .L_2)
	.align		4
.L_2:
        /*0010*/ 	.word	index@(_Z10knn_kernelPK6float2iS1_iPSt4pairIifEi)
        /*0014*/ 	.word	0x00000100


	//----- nvinfo : EIATTR_MIN_STACK_SIZE
	.align		4
.L_3:
        /*0018*/ 	.byte	0x04, 0x12
        /*001a*/ 	.short	(.L_5 - .L_4)
	.align		4
.L_4:
        /*001c*/ 	.word	index@(_Z10knn_kernelPK6float2iS1_iPSt4pairIifEi)
        /*0020*/ 	.word	0x00000100
.L_5:


//--------------------- .nv.compat                --------------------------
	.section	.nv.compat,"",@"SHT_CUDA_COMPAT_INFO"
	.align	4
        /*0000*/ 	.byte	0x02, 0x09, 0x00, 0x00, 0x02, 0x02, 0x01, 0x00, 0x02, 0x05, 0x05, 0x00, 0x03, 0x07, 0x01, 0x01
        /*0010*/ 	.byte	0x02, 0x03, 0x00, 0x00, 0x02, 0x06, 0x01, 0x00, 0x04, 0x0b, 0x08, 0x00, 0x09, 0x00, 0x00, 0x00
        /*0020*/ 	.byte	0x00, 0x00, 0x00, 0x00


//--------------------- .nv.info._Z10knn_kernelPK6float2iS1_iPSt4pairIifEi --------------------------
	.section	.nv.info._Z10knn_kernelPK6float2iS1_iPSt4pairIifEi,"",@"SHT_CUDA_INFO"
	.sectionflags	@""
	.align	4


	//----- nvinfo : EIATTR_CUDA_API_VERSION
	.align		4
        /*0000*/ 	.byte	0x04, 0x37
        /*0002*/ 	.short	(.L_7 - .L_6)
.L_6:
        /*0004*/ 	.word	0x00000082


	//----- nvinfo : EIATTR_KPARAM_INFO
	.align		4
.L_7:
        /*0008*/ 	.byte	0x04, 0x17
        /*000a*/ 	.short	(.L_9 - .L_8)
.L_8:
        /*000c*/ 	.word	0x00000000
        /*0010*/ 	.short	0x0005
        /*0012*/ 	.short	0x0028
        /*0014*/ 	.byte	0x00, 0xf0, 0x11, 0x00


	//----- nvinfo : EIATTR_KPARAM_INFO
	.align		4
.L_9:
        /*0018*/ 	.byte	0x04, 0x17
        /*001a*/ 	.short	(.L_11 - .L_10)
.L_10:
        /*001c*/ 	.word	0x00000000
        /*0020*/ 	.short	0x0004
        /*0022*/ 	.short	0x0020
        /*0024*/ 	.byte	0x00, 0xf5, 0x21, 0x00


	//----- nvinfo : EIATTR_KPARAM_INFO
	.align		4
.L_11:
        /*0028*/ 	.byte	0x04, 0x17
        /*002a*/ 	.short	(.L_13 - .L_12)
.L_12:
        /*002c*/ 	.word	0x00000000
        /*0030*/ 	.short	0x0003
        /*0032*/ 	.short	0x0018
        /*0034*/ 	.byte	0x00, 0xf0, 0x11, 0x00


	//----- nvinfo : EIATTR_KPARAM_INFO
	.align		4
.L_13:
        /*0038*/ 	.byte	0x04, 0x17
        /*003a*/ 	.short	(.L_15 - .L_14)
.L_14:
        /*003c*/ 	.word	0x00000000
        /*0040*/ 	.short	0x0002
        /*0042*/ 	.short	0x0010
        /*0044*/ 	.byte	0x00, 0xf5, 0x21, 0x00


	//----- nvinfo : EIATTR_KPARAM_INFO
	.align		4
.L_15:
        /*0048*/ 	.byte	0x04, 0x17
        /*004a*/ 	.short	(.L_17 - .L_16)
.L_16:
        /*004c*/ 	.word	0x00000000
        /*0050*/ 	.short	0x0001
        /*0052*/ 	.short	0x0008
        /*0054*/ 	.byte	0x00, 0xf0, 0x11, 0x00


	//----- nvinfo : EIATTR_KPARAM_INFO
	.align		4
.L_17:
        /*0058*/ 	.byte	0x04, 0x17
        /*005a*/ 	.short	(.L_19 - .L_18)
.L_18:
        /*005c*/ 	.word	0x00000000
        /*0060*/ 	.short	0x0000
        /*0062*/ 	.short	0x0000
        /*0064*/ 	.byte	0x00, 0xf5, 0x21, 0x00


	//----- nvinfo : EIATTR_SPARSE_MMA_MASK
	.align		4
.L_19:
        /*0068*/ 	.byte	0x03, 0x50
        /*006a*/ 	.short	0x0000


	//----- nvinfo : EIATTR_MAXREG_COUNT
	.align		4
        /*006c*/ 	.byte	0x03, 0x1b
        /*006e*/ 	.short	0x00ff


	//----- nvinfo : EIATTR_NUM_BARRIERS
	.align		4
        /*0070*/ 	.byte	0x02, 0x4c
        /*0072*/ 	.byte	0x01
	.zero		1


	//----- nvinfo : EIATTR_MERCURY_ISA_VERSION
	.align		4
        /*0074*/ 	.byte	0x03, 0x5f
        /*0076*/ 	.short	0x0101


	//----- nvinfo : EIATTR_COOP_GROUP_MASK_REGIDS
	.align		4
        /*0078*/ 	.byte	0x04, 0x29
        /*007a*/ 	.short	(.L_21 - .L_20)


	//   ....[0]....
.L_20:
        /*007c*/ 	.word	0xffffffff


	//   ....[1]....
        /*0080*/ 	.word	0xffffffff


	//   ....[2]....
        /*0084*/ 	.word	0xffffffff


	//   ....[3]....
        /*0088*/ 	.word	0xffffffff


	//   ....[4]....
        /*008c*/ 	.word	0xffffffff


	//   ....[5]....
        /*0090*/ 	.word	0xffffffff


	//   ....[6]....
        /*0094*/ 	.word	0xffffffff


	//   ....[7]....
        /*0098*/ 	.word	0xffffffff


	//   ....[8]....
        /*009c*/ 	.word	0xffffffff


	//   ....[9]....
        /*00a0*/ 	.word	0xffffffff


	//   ....[10]....
        /*00a4*/ 	.word	0xffffffff


	//   ....[11]....
        /*00a8*/ 	.word	0xffffffff


	//   ....[12]....
        /*00ac*/ 	.word	0xffffffff


	//   ....[13]....
        /*00b0*/ 	.word	0xffffffff


	//   ....[14]....
        /*00b4*/ 	.word	0xffffffff


	//   ....[15]....
        /*00b8*/ 	.word	0xffffffff


	//   ....[16]....
        /*00bc*/ 	.word	0xffffffff


	//   ....[17]....
        /*00c0*/ 	.word	0xffffffff


	//   ....[18]....
        /*00c4*/ 	.word	0xffffffff


	//   ....[19]....
        /*00c8*/ 	.word	0xffffffff


	//   ....[20]....
        /*00cc*/ 	.word	0xffffffff


	//   ....[21]....
        /*00d0*/ 	.word	0xffffffff


	//   ....[22]....
        /*00d4*/ 	.word	0xffffffff


	//   ....[23]....
        /*00d8*/ 	.word	0xffffffff


	//   ....[24]....
        /*00dc*/ 	.word	0xffffffff


	//   ....[25]....
        /*00e0*/ 	.word	0xffffffff


	//   ....[26]....
        /*00e4*/ 	.word	0xffffffff


	//   ....[27]....
        /*00e8*/ 	.word	0xffffffff


	//   ....[28]....
        /*00ec*/ 	.word	0x05000006


	//   ....[29]....
        /*00f0*/ 	.word	0x05000006


	//   ....[30]....
        /*00f4*/ 	.word	0x05000006


	//   ....[31]....
        /*00f8*/ 	.word	0x05000006


	//   ....[32]....
        /*00fc*/ 	.word	0x05000006


	//   ....[33]....
        /*0100*/ 	.word	0x05000006


	//   ....[34]....
        /*0104*/ 	.word	0x05000006


	//   ....[35]....
        /*0108*/ 	.word	0x05000006


	//   ....[36]....
        /*010c*/ 	.word	0x05000006


	//   ....[37]....
        /*0110*/ 	.word	0x05000006


	//   ....[38]....
        /*0114*/ 	.word	0x05000006


	//   ....[39]....
        /*0118*/ 	.word	0x05000006


	//   ....[40]....
        /*011c*/ 	.word	0x05000006


	//   ....[41]....
        /*0120*/ 	.word	0x05000006


	//   ....[42]....
        /*0124*/ 	.word	0x05000006


	//   ....[43]....
        /*0128*/ 	.word	0x05000006


	//   ....[44]....
        /*012c*/ 	.word	0x05000006


	//   ....[45]....
        /*0130*/ 	.word	0x05000006


	//   ....[46]....
        /*0134*/ 	.word	0x05000006


	//   ....[47]....
        /*0138*/ 	.word	0x05000006


	//   ....[48]....
        /*013c*/ 	.word	0x05000006


	//   ....[49]....
        /*0140*/ 	.word	0x05000006


	//----- nvinfo : EIATTR_COOP_GROUP_INSTR_OFFSETS
	.align		4
.L_21:
        /*0144*/ 	.byte	0x04, 0x28
        /*0146*/ 	.short	(.L_23 - .L_22)


	//   ....[0]....
.L_22:
        /*0148*/ 	.word	0x000007c0


	//   ....[1]....
        /*014c*/ 	.word	0x00000de0


	//   ....[2]....
        /*0150*/ 	.word	0x00000e10


	//   ....[3]....
        /*0154*/ 	.word	0x00000e30


	//   ....[4]....
        /*0158*/ 	.word	0x00000e50


	//   ....[5]....
        /*015c*/ 	.word	0x00000e70


	//   ....[6]....
        /*0160*/ 	.word	0x000017d0


	//   ....[7]....
        /*0164*/ 	.word	0x000018f0


	//   ....[8]....
        /*0168*/ 	.word	0x00001de0


	//   ....[9]....
        /*016c*/ 	.word	0x000020c0


	//   ....[10]....
        /*0170*/ 	.word	0x000021a0


	//   ....[11]....
        /*0174*/ 	.word	0x00002740


	//   ....[12]....
        /*0178*/ 	.word	0x00002760


	//   ....[13]....
        /*017c*/ 	.word	0x00002b90


	//   ....[14]....
        /*0180*/ 	.word	0x00002bb0


	//   ....[15]....
        /*0184*/ 	.word	0x00002bd0


	//   ....[16]....
        /*0188*/ 	.word	0x00002bf0


	//   ....[17]....
        /*018c*/ 	.word	0x00002c10


	//   ....[18]....
        /*0190*/ 	.word	0x000036e0


	//   ....[19]....
        /*0194*/ 	.word	0x00003a00


	//   ....[20]....
        /*0198*/ 	.word	0x00003ef0


	//   ....[21]....
        /*019c*/ 	.word	0x000041b0


	//   ....[22]....
        /*01a0*/ 	.word	0x00004260


	//   ....[23]....
        /*01a4*/ 	.word	0x00004800


	//   ....[24]....
        /*01a8*/ 	.word	0x00004840


	//   ....[25]....
        /*01ac*/ 	.word	0x00005220


	//   ....[26]....
        /*01b0*/ 	.word	0x000055a0


	//   ....[27]....
        /*01b4*/ 	.word	0x00005680


	//   ....[28]....
        /*01b8*/ 	.word	0x00005e60


	//   ....[29]....
        /*01bc*/ 	.word	0x00005ed0


	//   ....[30]....
        /*01c0*/ 	.word	0x00005f40


	//   ....[31]....
        /*01c4*/ 	.word	0x00005fb0


	//   ....[32]....
        /*01c8*/ 	.word	0x00006020


	//   ....[33]....
        /*01cc*/ 	.word	0x00006090


	//   ....[34]....
        /*01d0*/ 	.word	0x000060f0


	//   ....[35]....
        /*01d4*/ 	.word	0x00006180


	//   ....[36]....
        /*01d8*/ 	.word	0x00006210


	//   ....[37]....
        /*01dc*/ 	.word	0x00006280


	//   ....[38]....
        /*01e0*/ 	.word	0x000062f0


	//   ....[39]....
        /*01e4*/ 	.word	0x00006360


	//   ....[40]....
        /*01e8*/ 	.word	0x000063b0


	//   ....[41]....
        /*01ec*/ 	.word	0x00006410


	//   ....[42]....
        /*01f0*/ 	.word	0x00006480


	//   ....[43]....
        /*01f4*/ 	.word	0x000064f0


	//   ....[44]....
        /*01f8*/ 	.word	0x00006560


	//   ....[45]....
        /*01fc*/ 	.word	0x000065d0


	//   ....[46]....
        /*0200*/ 	.word	0x00006640


	//   ....[47]....
        /*0204*/ 	.word	0x000066b0


	//   ....[48]....
        /*0208*/ 	.word	0x00006720


	//   ....[49]....
        /*020c*/ 	.word	0x00006790


	//----- nvinfo : EIATTR_VRC_CTA_INIT_COUNT
	.align		4
.L_23:
        /*0210*/ 	.byte	0x02, 0x4a
	.zero		1
	.zero		1


	//----- nvinfo : EIATTR_EXIT_INSTR_OFFSETS
	.align		4
        /*0214*/ 	.byte	0x04, 0x1c
        /*0216*/ 	.short	(.L_25 - .L_24)


	//   ....[0]....
.L_24:
        /*0218*/ 	.word	0x000000a0


	//   ....[1]....
        /*021c*/ 	.word	0x00005690


	//   ....[2]....
        /*0220*/ 	.word	0x00005a90


	//   ....[3]....
        /*0224*/ 	.word	0x00005c40


	//   ....[4]....
        /*0228*/ 	.word	0x00005d80


	//   ....[5]....
        /*022c*/ 	.word	0x00005e20


	//----- nvinfo : EIATTR_CRS_STACK_SIZE
	.align		4
.L_25:
        /*0230*/ 	.byte	0x04, 0x1e
        /*0232*/ 	.short	(.L_27 - .L_26)
.L_26:
        /*0234*/ 	.word	0x00000000


	//----- nvinfo : EIATTR_CBANK_PARAM_SIZE
	.align		4
.L_27:
        /*0238*/ 	.byte	0x03, 0x19
        /*023a*/ 	.short	0x002c


	//----- nvinfo : EIATTR_PARAM_CBANK
	.align		4
        /*023c*/ 	.byte	0x04, 0x0a
        /*023e*/ 	.short	(.L_29 - .L_28)
	.align		4
.L_28:
        /*0240*/ 	.word	index@(.nv.constant0._Z10knn_kernelPK6float2iS1_iPSt4pairIifEi)
        /*0244*/ 	.short	0x0380
        /*0246*/ 	.short	0x002c


	//----- nvinfo : EIATTR_SW_WAR
	.align		4
.L_29:
        /*0248*/ 	.byte	0x04, 0x36
        /*024a*/ 	.short	(.L_31 - .L_30)
.L_30:
        /*024c*/ 	.word	0x00000008
.L_31:


//--------------------- .nv.callgraph             --------------------------
	.section	.nv.callgraph,"",@"SHT_CUDA_CALLGRAPH"
	.align	4
	.sectionentsize	8
	.align		4
        /*0000*/ 	.word	0x00000000
	.align		4
        /*0004*/ 	.word	0xffffffff
	.align		4
        /*0008*/ 	.word	0x00000000
	.align		4
        /*000c*/ 	.word	0xfffffffe
	.align		4
        /*0010*/ 	.word	0x00000000
	.align		4
        /*0014*/ 	.word	0xfffffffd
	.align		4
        /*0018*/ 	.word	0x00000000
	.align		4
        /*001c*/ 	.word	0xfffffffc


//--------------------- .text._Z10knn_kernelPK6float2iS1_iPSt4pairIifEi --------------------------
	.section	.text._Z10knn_kernelPK6float2iS1_iPSt4pairIifEi,"ax",@progbits
	.align	128
        .global         _Z10knn_kernelPK6float2iS1_iPSt4pairIifEi
        .type           _Z10knn_kernelPK6float2iS1_iPSt4pairIifEi,@function
        .size           _Z10knn_kernelPK6float2iS1_iPSt4pairIifEi,(.L_x_202 - _Z10knn_kernelPK6float2iS1_iPSt4pairIifEi)
        .other          _Z10knn_kernelPK6float2iS1_iPSt4pairIifEi,@"STO_CUDA_ENTRY STV_DEFAULT"
_Z10knn_kernelPK6float2iS1_iPSt4pairIifEi:
.text._Z10knn_kernelPK6float2iS1_iPSt4pairIifEi:
[----:B------:R-:W0:Y:S01]  /*0000*/  LDC R1, c[0x0][0x37c] ;  /* 0x0000df00ff017b82 */ /* 0x000e220000000800 */
[----:B------:R-:W1:Y:S01]  /*0010*/  S2R R21, SR_TID.X ;  /* 0x0000000000157919 */ /* 0x000e620000002100 */
[----:B------:R-:W2:Y:S01]  /*0020*/  LDCU UR9, c[0x0][0x360] ;  /* 0x00006c00ff0977ac */ /* 0x000ea20008000800 */
[----:B0-----:R-:W-:Y:S01]  /*0030*/  VIADD R1, R1, 0xffffff00 ;  /* 0xffffff0001017836 */ /* 0x001fe20000000000 */
[----:B------:R-:W0:Y:S01]  /*0040*/  S2R R3, SR_CTAID.X ;  /* 0x0000000000037919 */ /* 0x000e220000002500 */
[----:B------:R-:W3:Y:S01]  /*0050*/  LDCU UR4, c[0x0][0x388] ;  /* 0x00007100ff0477ac */ /* 0x000ee20008000800 */
[----:B--2---:R-:W-:Y:S01]  /*0060*/  USHF.R.U32.HI UR6, URZ, 0x5, UR9 ;  /* 0x00000005ff067899 */ /* 0x004fe20008011609 */
[----:B-1----:R-:W-:-:S05]  /*0070*/  SHF.R.U32.HI R0, RZ, 0x5, R21 ;  /* 0x00000005ff007819 */ /* 0x002fca0000011615 */
[----:B0-----:R-:W-:-:S05]  /*0080*/  IMAD R20, R3, UR6, R0 ;  /* 0x0000000603147c24 */ /* 0x001fca000f8e0200 */
[----:B---3--:R-:W-:-:S13]  /*0090*/  ISETP.GE.AND P0, PT, R20, UR4, PT ;  /* 0x0000000414007c0c */ /* 0x008fda000bf06270 */
[----:B------:R-:W-:Y:S05]  /*00a0*/  @P0 EXIT ;  /* 0x000000000000094d */ /* 0x000fea0003800000 */
[----:B------:R-:W0:Y:S01]  /*00b0*/  LDC.64 R2, c[0x0][0x380] ;  /* 0x0000e000ff027b82 */ /* 0x000e220000000a00 */
[----:B------:R-:W1:Y:S01]  /*00c0*/  LDCU.64 UR10, c[0x0][0x358] ;  /* 0x00006b00ff0a77ac */ /* 0x000e620008000a00 */
[----:B------:R-:W2:Y:S01]  /*00d0*/  LDCU UR13, c[0x0][0x3a8] ;  /* 0x00007500ff0d77ac */ /* 0x000ea20008000800 */
[----:B0-----:R-:W-:-:S06]  /*00e0*/  IMAD.WIDE R2, R20, 0x8, R2 ;  /* 0x0000000814027825 */ /* 0x001fcc00078e0202 */
[----:B-1----:R-:W5:Y:S01]  /*00f0*/  LDG.E.64.CONSTANT R2, desc[UR10][R2.64] ;  /* 0x0000000a02027981 */ /* 0x002f62000c1e9b00 */
[----:B--2---:R-:W-:Y:S01]  /*0100*/  UISETP.GE.AND UP0, UPT, UR13, 0x20, UPT ;  /* 0x000000200d00788c */ /* 0x004fe2000bf06270 */
[----:B------:R-:W-:Y:S01]  /*0110*/  LOP3.LUT R21, R21, 0x1f, RZ, 0xc0, !PT ;  /* 0x0000001f15157812 */ /* 0x000fe200078ec0ff */
[----:B------:R-:W-:Y:S01]  /*0120*/  USHF.R.S32.HI UR4, URZ, 0x1f, UR13 ;  /* 0x0000001fff047899 */ /* 0x000fe2000801140d */
[----:B------:R-:W-:-:S03]  /*0130*/  VIADD R24, R1, 0x80 ;  /* 0x0000008001187836 */ /* 0x000fc60000000000 */
[----:B------:R-:W-:-:S04]  /*0140*/  ULEA.HI UR4, UR4, UR13, URZ, 0x5 ;  /* 0x0000000d04047291 */ /* 0x000fc8000f8f28ff */
[----:B------:R-:W-:Y:S01]  /*0150*/  USHF.R.S32.HI UR5, URZ, 0x5, UR4 ;  /* 0x00000005ff057899 */ /* 0x000fe20008011404 */
[----:B------:R-:W-:Y:S11]  /*0160*/  BRA.U !UP0, `(.L_x_0) ;  /* 0x0000000508487547 */ /* 0x000ff6000b800000 */
[----:B------:R-:W-:Y:S01]  /*0170*/  UIADD3 UR4, UPT, UPT, UR5, -0x1, URZ ;  /* 0xffffffff05047890 */ /* 0x000fe2000fffe0ff */
[----:B------:R-:W-:Y:S01]  /*0180*/  IMAD.MOV.U32 R12, RZ, RZ, RZ ;  /* 0x000000ffff0c7224 */ /* 0x000fe200078e00ff */
[----:B------:R-:W-:Y:S02]  /*0190*/  ULOP3.LUT UR7, UR5, 0xf, URZ, 0xc0, !UPT ;  /* 0x0000000f05077892 */ /* 0x000fe4000f8ec0ff */
[----:B------:R-:W-:Y:S02]  /*01a0*/  UISETP.GE.U32.AND UP0, UPT, UR4, 0xf, UPT ;  /* 0x0000000f0400788c */ /* 0x000fe4000bf06070 */
[----:B------:R-:W-:-:S07]  /*01b0*/  UISETP.NE.AND UP1, UPT, UR7, URZ, UPT ;  /* 0x000000ff0700728c */ /* 0x000fce000bf25270 */
[----:B------:R-:W-:Y:S05]  /*01c0*/  BRA.U !UP0, `(.L_x_1) ;  /* 0x00000001085c7547 */ /* 0x000fea000b800000 */
[----:B------:R-:W-:Y:S01]  /*01d0*/  ULOP3.LUT UR4, UR5, 0x3fffff0, URZ, 0xc0, !UPT ;  /* 0x03fffff005047892 */ /* 0x000fe2000f8ec0ff */
[----:B------:R-:W-:Y:S01]  /*01e0*/  IMAD.MOV.U32 R13, RZ, RZ, RZ ;  /* 0x000000ffff0d7224 */ /* 0x000fe200078e00ff */
[----:B------:R-:W-:Y:S01]  /*01f0*/  MOV R4, 0xffffffff ;  /* 0xffffffff00047802 */ /* 0x000fe20000000f00 */
[----:B------:R-:W-:Y:S01]  /*0200*/  IMAD.MOV.U32 R5, RZ, RZ, -0x1 ;  /* 0xffffffffff057424 */ /* 0x000fe200078e00ff */
[----:B------:R-:W-:Y:S01]  /*0210*/  MOV R9, 0x7f7fffff ;  /* 0x7f7fffff00097802 */ /* 0x000fe20000000f00 */
[----:B------:R-:W-:Y:S02]  /*0220*/  IMAD.MOV.U32 R6, RZ, RZ, -0x1 ;  /* 0xffffffffff067424 */ /* 0x000fe400078e00ff */
[----:B------:R-:W-:Y:S02]  /*0230*/  IMAD.MOV.U32 R7, RZ, RZ, -0x1 ;  /* 0xffffffffff077424 */ /* 0x000fe400078e00ff */
[----:B------:R-:W-:Y:S02]  /*0240*/  IMAD.MOV.U32 R8, RZ, RZ, 0x7f7fffff ;  /* 0x7f7fffffff087424 */ /* 0x000fe400078e00ff */
[----:B------:R-:W-:-:S02]  /*0250*/  IMAD.MOV.U32 R10, RZ, RZ, 0x7f7fffff ;  /* 0x7f7fffffff0a7424 */ /* 0x000fc400078e00ff */
[----:B------:R-:W-:Y:S02]  /*0260*/  IMAD.MOV.U32 R11, RZ, RZ, 0x7f7fffff ;  /* 0x7f7fffffff0b7424 */ /* 0x000fe400078e00ff */
[----:B------:R-:W-:-:S07]  /*0270*/  IMAD.U32 R12, RZ, RZ, UR4 ;  /* 0x00000004ff0c7e24 */ /* 0x000fce000f8e00ff */
.L_x_2:
[C---:B0-----:R-:W-:Y:S01]  /*0280*/  IMAD R14, R13.reuse, 0x4, R1 ;  /* 0x000000040d0e7824 */ /* 0x041fe200078e0201 */
[----:B------:R-:W-:-:S04]  /*0290*/  IADD3 R13, PT, PT, R13, 0x10, RZ ;  /* 0x000000100d0d7810 */ /* 0x000fc80007ffe0ff */
[----:B------:R0:W-:Y:S01]  /*02a0*/  STL.128 [R14], R4 ;  /* 0x000000040e007387 */ /* 0x0001e20000100c00 */
[----:B------:R-:W-:-:S03]  /*02b0*/  ISETP.NE.AND P0, PT, R13, R12, PT ;  /* 0x0000000c0d00720c */ /* 0x000fc60003f05270 */
[----:B------:R0:W-:Y:S04]  /*02c0*/  STL.128 [R14+0x80], R8 ;  /* 0x000080080e007387 */ /* 0x0001e80000100c00 */
[----:B------:R0:W-:Y:S04]  /*02d0*/  STL.128 [R14+0x10], R4 ;  /* 0x000010040e007387 */ /* 0x0001e80000100c00 */
[----:B------:R0:W-:Y:S04]  /*02e0*/  STL.128 [R14+0x90], R8 ;  /* 0x000090080e007387 */ /* 0x0001e80000100c00 */
[----:B------:R0:W-:Y:S04]  /*02f0*/  STL.128 [R14+0x20], R4 ;  /* 0x000020040e007387 */ /* 0x0001e80000100c00 */
[----:B------:R0:W-:Y:S04]  /*0300*/  STL.128 [R14+0xa0], R8 ;  /* 0x0000a0080e007387 */ /* 0x0001e80000100c00 */
[----:B------:R0:W-:Y:S04]  /*0310*/  STL.128 [R14+0x30], R4 ;  /* 0x000030040e007387 */ /* 0x0001e80000100c00 */
[----:B------:R0:W-:Y:S01]  /*0320*/  STL.128 [R14+0xb0], R8 ;  /* 0x0000b0080e007387 */ /* 0x0001e20000100c00 */
[----:B------:R-:W-:Y:S05]  /*0330*/  @P0 BRA `(.L_x_2) ;  /* 0xfffffffc00d00947 */ /* 0x000fea000383ffff */
.L_x_1:
[----:B------:R-:W-:Y:S05]  /*0340*/  BRA.U !UP1, `(.L_x_0) ;  /* 0x0000000109d07547 */ /* 0x000fea000b800000 */
[----:B------:R-:W-:Y:S02]  /*0350*/  UISETP.GE.U32.AND UP0, UPT, UR7, 0x8, UPT ;  /* 0x000000080700788c */ /* 0x000fe4000bf06070 */
[----:B------:R-:W-:-:S04]  /*0360*/  ULOP3.LUT UR4, UR5, 0x7, URZ, 0xc0, !UPT ;  /* 0x0000000705047892 */ /* 0x000fc8000f8ec0ff */
[----:B------:R-:W-:-:S03]  /*0370*/  UISETP.NE.AND UP1, UPT, UR4, URZ, UPT ;  /* 0x000000ff0400728c */ /* 0x000fc6000bf25270 */
[----:B------:R-:W-:Y:S08]  /*0380*/  BRA.U !UP0, `(.L_x_3) ;  /* 0x0000000108507547 */ /* 0x000ff0000b800000 */
[C---:B0-----:R-:W-:Y:S02]  /*0390*/  IMAD R4, R12.reuse, 0x4, R1 ;  /* 0x000000040c047824 */ /* 0x041fe400078e0201 */
[----:B------:R-:W-:Y:S02]  /*03a0*/  IMAD.MOV.U32 R5, RZ, RZ, -0x1 ;  /* 0xffffffffff057424 */ /* 0x000fe400078e00ff */
[----:B------:R-:W-:Y:S02]  /*03b0*/  IMAD.MOV.U32 R7, RZ, RZ, 0x7f7fffff ;  /* 0x7f7fffffff077424 */ /* 0x000fe400078e00ff */
[----:B------:R-:W-:Y:S01]  /*03c0*/  VIADD R12, R12, 0x8 ;  /* 0x000000080c0c7836 */ /* 0x000fe20000000000 */
[----:B------:R1:W-:Y:S04]  /*03d0*/  STL [R4], R5 ;  /* 0x0000000504007387 */ /* 0x0003e80000100800 */
[----:B------:R1:W-:Y:S04]  /*03e0*/  STL [R4+0x4], R5 ;  /* 0x0000040504007387 */ /* 0x0003e80000100800 */
        /* <DEDUP_REMOVED lines=13> */
[----:B------:R1:W-:Y:S02]  /*04c0*/  STL [R4+0x9c], R7 ;  /* 0x00009c0704007387 */ /* 0x0003e40000100800 */
.L_x_3:
[----:B------:R-:W-:Y:S05]  /*04d0*/  BRA.U !UP1, `(.L_x_0) ;  /* 0x00000001096c7547 */ /* 0x000fea000b800000 */
[----:B------:R-:W-:Y:S02]  /*04e0*/  UISETP.GE.U32.AND UP0, UPT, UR4, 0x4, UPT ;  /* 0x000000040400788c */ /* 0x000fe4000bf06070 */
[----:B------:R-:W-:-:S04]  /*04f0*/  ULOP3.LUT UR7, UR5, 0x3, URZ, 0xc0, !UPT ;  /* 0x0000000305077892 */ /* 0x000fc8000f8ec0ff */
[----:B------:R-:W-:-:S03]  /*0500*/  UISETP.NE.AND UP1, UPT, UR7, URZ, UPT ;  /* 0x000000ff0700728c */ /* 0x000fc6000bf25270 */
[----:B------:R-:W-:Y:S08]  /*0510*/  BRA.U !UP0, `(.L_x_4) ;  /* 0x0000000108307547 */ /* 0x000ff0000b800000 */
[C---:B01----:R-:W-:Y:S01]  /*0520*/  LEA R4, R12.reuse, R1, 0x2 ;  /* 0x000000010c047211 */ /* 0x043fe200078e10ff */
        /* <DEDUP_REMOVED lines=10> */
[----:B------:R2:W-:Y:S02]  /*05d0*/  STL [R4+0x8c], R7 ;  /* 0x00008c0704007387 */ /* 0x0005e40000100800 */
.L_x_4:
[----:B------:R-:W-:Y:S05]  /*05e0*/  BRA.U !UP1, `(.L_x_0) ;  /* 0x0000000109287547 */ /* 0x000fea000b800000 */
[----:B012---:R-:W-:Y:S01]  /*05f0*/  IMAD.MOV.U32 R5, RZ, RZ, -0x1 ;  /* 0xffffffffff057424 */ /* 0x007fe200078e00ff */
[----:B------:R-:W-:Y:S01]  /*0600*/  MOV R7, 0x7f7fffff ;  /* 0x7f7fffff00077802 */ /* 0x000fe20000000f00 */
[----:B------:R-:W-:-:S06]  /*0610*/  UMOV UR4, URZ ;  /* 0x000000ff00047c82 */ /* 0x000fcc0008000000 */
.L_x_5:
[C---:B---3--:R-:W-:Y:S01]  /*0620*/  IMAD R4, R12.reuse, 0x4, R1 ;  /* 0x000000040c047824 */ /* 0x048fe200078e0201 */
[----:B------:R-:W-:Y:S01]  /*0630*/  UIADD3 UR4, UPT, UPT, UR4, 0x1, URZ ;  /* 0x0000000104047890 */ /* 0x000fe2000fffe0ff */
[----:B------:R-:W-:-:S03]  /*0640*/  VIADD R12, R12, 0x1 ;  /* 0x000000010c0c7836 */ /* 0x000fc60000000000 */
[----:B------:R3:W-:Y:S01]  /*0650*/  STL [R4], R5 ;  /* 0x0000000504007387 */ /* 0x0007e20000100800 */
[----:B------:R-:W-:-:S03]  /*0660*/  UISETP.NE.AND UP0, UPT, UR4, UR7, UPT ;  /* 0x000000070400728c */ /* 0x000fc6000bf05270 */
[----:B------:R3:W-:Y:S06]  /*0670*/  STL [R4+0x80], R7 ;  /* 0x0000800704007387 */ /* 0x0007ec0000100800 */
[----:B------:R-:W-:Y:S05]  /*0680*/  BRA.U UP0, `(.L_x_5) ;  /* 0xfffffffd00e47547 */ /* 0x000fea000b83ffff */
.L_x_0:
[----:B------:R-:W4:Y:S01]  /*0690*/  S2UR UR8, SR_CgaCtaId ;  /* 0x00000000000879c3 */ /* 0x000f220000008800 */
[----:B------:R-:W3:Y:S01]  /*06a0*/  LDCU UR12, c[0x0][0x398] ;  /* 0x00007300ff0c77ac */ /* 0x000ee20008000800 */
[----:B------:R-:W-:Y:S01]  /*06b0*/  ISETP.NE.AND P0, PT, R21, RZ, PT ;  /* 0x000000ff1500720c */ /* 0x000fe20003f05270 */
[----:B------:R-:W-:Y:S01]  /*06c0*/  IMAD R23, R0, UR13, RZ ;  /* 0x0000000d00177c24 */ /* 0x000fe2000f8e02ff */
[----:B------:R-:W-:Y:S01]  /*06d0*/  UIMAD UR4, UR6, UR13, URZ ;  /* 0x0000000d060472a4 */ /* 0x000fe2000f8e02ff */
[----:B------:R-:W-:-:S03]  /*06e0*/  UMOV UR7, 0x400 ;  /* 0x0000040000077882 */ /* 0x000fc60000000000 */
[----:B------:R-:W-:Y:S02]  /*06f0*/  USHF.L.U32 UR4, UR4, 0x3, URZ ;  /* 0x0000000304047899 */ /* 0x000fe400080006ff */
[----:B---3--:R-:W-:Y:S02]  /*0700*/  UISETP.GE.AND UP0, UPT, UR12, 0x1, UPT ;  /* 0x000000010c00788c */ /* 0x008fe4000bf06270 */
[----:B----4-:R-:W-:-:S04]  /*0710*/  ULEA UR7, UR8, UR7, 0x18 ;  /* 0x0000000708077291 */ /* 0x010fc8000f8ec0ff */
[----:B------:R-:W-:Y:S02]  /*0720*/  UIADD3 UR8, UPT, UPT, UR4, UR7, URZ ;  /* 0x0000000704087290 */ /* 0x000fe4000fffe0ff */
[----:B------:R-:W-:Y:S02]  /*0730*/  ULEA UR4, UR6, UR4, 0x2 ;  /* 0x0000000406047291 */ /* 0x000fe4000f8e10ff */
[----:B------:R-:W-:Y:S02]  /*0740*/  UIADD3 UR7, UPT, UPT, UR7, 0x2000, URZ ;  /* 0x0000200007077890 */ /* 0x000fe4000fffe0ff */
[C---:B------:R-:W-:Y:S01]  /*0750*/  LEA R22, R0.reuse, UR8, 0x2 ;  /* 0x0000000800167c11 */ /* 0x040fe2000f8e10ff */
[----:B------:R-:W-:Y:S02]  /*0760*/  USHF.L.U32 UR8, UR13, 0x1, URZ ;  /* 0x000000010d087899 */ /* 0x000fe400080006ff */
[----:B------:R-:W-:Y:S02]  /*0770*/  UIADD3 UR4, UPT, UPT, UR4, UR7, URZ ;  /* 0x0000000704047290 */ /* 0x000fe4000fffe0ff */
[----:B------:R-:W-:Y:S01]  /*0780*/  LEA R23, R23, UR7, 0x3 ;  /* 0x0000000717177c11 */ /* 0x000fe2000f8e18ff */
[----:B------:R3:W-:Y:S01]  /*0790*/  @!P0 STS [R22+0x2000], RZ ;  /* 0x002000ff16008388 */ /* 0x0007e20000000800 */
[----:B------:R-:W-:-:S05]  /*07a0*/  IMAD R0, R0, UR8, RZ ;  /* 0x0000000800007c24 */ /* 0x000fca000f8e02ff */
[----:B------:R-:W-:Y:S01]  /*07b0*/  LEA R0, R0, UR4, 0x3 ;  /* 0x0000000400007c11 */ /* 0x000fe2000f8e18ff */
[----:B------:R-:W-:Y:S01]  /*07c0*/  NOP ;  /* 0x0000000000007918 */ /* 0x000fe20000000000 */
[----:B---3--:R-:W-:Y:S05]  /*07d0*/  BRA.U !UP0, `(.L_x_6) ;  /* 0x0000002508807547 */ /* 0x008fea000b800000 */
[C---:B------:R-:W-:Y:S01]  /*07e0*/  IMAD R27, R21.reuse, UR5, RZ ;  /* 0x00000005151b7c24 */ /* 0x040fe2000f8e02ff */
[----:B------:R-:W-:Y:S01]  /*07f0*/  ULOP3.LUT UR14, UR5, 0x7, URZ, 0xc0, !UPT ;  /* 0x00000007050e7892 */ /* 0x000fe2000f8ec0ff */
[----:B------:R-:W-:Y:S01]  /*0800*/  VIADD R26, R21, UR13 ;  /* 0x0000000d151a7c36 */ /* 0x000fe20008000000 */
[----:B------:R-:W-:Y:S01]  /*0810*/  ULOP3.LUT UR7, URZ, UR13, URZ, 0x33, !UPT ;  /* 0x0000000dff077292 */ /* 0x000fe2000f8e33ff */
[----:B------:R-:W-:Y:S01]  /*0820*/  IMAD.MOV.U32 R25, RZ, RZ, RZ ;  /* 0x000000ffff197224 */ /* 0x000fe200078e00ff */
[----:B------:R-:W-:Y:S02]  /*0830*/  ULOP3.LUT UR15, UR5, 0x3, URZ, 0xc0, !UPT ;  /* 0x00000003050f7892 */ /* 0x000fe4000f8ec0ff */
[----:B------:R-:W-:Y:S02]  /*0840*/  ULOP3.LUT UR16, UR5, 0x3fffff0, URZ, 0xc0, !UPT ;  /* 0x03fffff005107892 */ /* 0x000fe4000f8ec0ff */
[----:B------:R-:W-:-:S12]  /*0850*/  ULOP3.LUT UR12, UR5, 0x3fffff8, URZ, 0xc0, !UPT ;  /* 0x03fffff8050c7892 */ /* 0x000fd8000f8ec0ff */
.L_x_74:
[----:B0-----:R-:W0:Y:S01]  /*0860*/  S2R R8, SR_TID.X ;  /* 0x0000000000087919 */ /* 0x001e220000002100 */
[----:B------:R-:W3:Y:S01]  /*0870*/  LDCU UR4, c[0x0][0x398] ;  /* 0x00007300ff0477ac */ /* 0x000ee20008000800 */
[C---:B-12---:R-:W-:Y:S01]  /*0880*/  IADD3 R4, PT, PT, R25.reuse, 0x400, RZ ;  /* 0x0000040019047810 */ /* 0x046fe20007ffe0ff */
[----:B------:R-:W-:Y:S03]  /*0890*/  BSSY.RECONVERGENT B0, `(.L_x_7) ;  /* 0x0000012000007945 */ /* 0x000fe60003800200 */
[----:B---3--:R-:W-:Y:S02]  /*08a0*/  ISETP.GT.AND P0, PT, R4, UR4, PT ;  /* 0x0000000404007c0c */ /* 0x008fe4000bf04270 */
[----:B------:R-:W-:-:S04]  /*08b0*/  IADD3 R28, PT, PT, -R25, UR4, RZ ;  /* 0x00000004191c7c10 */ /* 0x000fc8000fffe1ff */
[----:B------:R-:W-:-:S04]  /*08c0*/  SEL R28, R28, 0x400, P0 ;  /* 0x000004001c1c7807 */ /* 0x000fc80000000000 */
[----:B0-----:R-:W-:-:S13]  /*08d0*/  ISETP.GE.AND P0, PT, R8, R28, PT ;  /* 0x0000001c0800720c */ /* 0x001fda0003f06270 */
[----:B------:R-:W-:Y:S05]  /*08e0*/  @P0 BRA `(.L_x_8) ;  /* 0x0000000000300947 */ /* 0x000fea0003800000 */
[----:B------:R-:W0:Y:S01]  /*08f0*/  S2R R7, SR_CgaCtaId ;  /* 0x0000000000077919 */ /* 0x000e220000008800 */
[----:B------:R-:W1:Y:S01]  /*0900*/  LDC.64 R4, c[0x0][0x390] ;  /* 0x0000e400ff047b82 */ /* 0x000e620000000a00 */
[----:B------:R-:W-:-:S04]  /*0910*/  MOV R6, 0x400 ;  /* 0x0000040000067802 */ /* 0x000fc80000000f00 */
[----:B0-----:R-:W-:-:S07]  /*0920*/  LEA R11, R7, R6, 0x18 ;  /* 0x00000006070b7211 */ /* 0x001fce00078ec0ff */
.L_x_9:
[----:B0-----:R-:W-:-:S04]  /*0930*/  IMAD.IADD R7, R8, 0x1, R25 ;  /* 0x0000000108077824 */ /* 0x001fc800078e0219 */
[----:B-1----:R-:W-:-:S06]  /*0940*/  IMAD.WIDE R6, R7, 0x8, R4 ;  /* 0x0000000807067825 */ /* 0x002fcc00078e0204 */
[----:B------:R-:W2:Y:S01]  /*0950*/  LDG.E.64.CONSTANT R6, desc[UR10][R6.64] ;  /* 0x0000000a06067981 */ /* 0x000ea2000c1e9b00 */
[C---:B------:R-:W-:Y:S02]  /*0960*/  IMAD R9, R8.reuse, 0x8, R11 ;  /* 0x0000000808097824 */ /* 0x040fe400078e020b */
[----:B------:R-:W-:-:S05]  /*0970*/  VIADD R8, R8, UR9 ;  /* 0x0000000908087c36 */ /* 0x000fca0008000000 */
[----:B------:R-:W-:Y:S01]  /*0980*/  ISETP.GE.AND P0, PT, R8, R28, PT ;  /* 0x0000001c0800720c */ /* 0x000fe20003f06270 */
[----:B--2---:R0:W-:-:S12]  /*0990*/  STS.64 [R9], R6 ;  /* 0x0000000609007388 */ /* 0x0041d80000000a00 */
[----:B------:R-:W-:Y:S05]  /*09a0*/  @!P0 BRA `(.L_x_9) ;  /* 0xfffffffc00e08947 */ /* 0x000fea000383ffff */
.L_x_8:
[----:B------:R-:W-:Y:S05]  /*09b0*/  BSYNC.RECONVERGENT B0 ;  /* 0x0000000000007941 */ /* 0x000fea0003800200 */
.L_x_7:
[----:B------:R-:W1:Y:S01]  /*09c0*/  LDCU UR4, c[0x0][0x3a8] ;  /* 0x00007500ff0477ac */ /* 0x000e620008000800 */
[----:B------:R-:W-:Y:S01]  /*09d0*/  IMAD.MOV.U32 R18, RZ, RZ, -0x40800000 ;  /* 0xbf800000ff127424 */ /* 0x000fe200078e00ff */
[----:B-1----:R-:W-:Y:S01]  /*09e0*/  UISETP.GE.AND UP0, UPT, UR4, 0x20, UPT ;  /* 0x000000200400788c */ /* 0x002fe2000bf06270 */
[----:B------:R-:W-:Y:S05]  /*09f0*/  BAR.SYNC.DEFER_BLOCKING 0x0 ;  /* 0x0000000000007b1d */ /* 0x000fea0000010000 */
[----:B------:R-:W-:-:S13]  /*0a00*/  PLOP3.LUT P0, PT, PT, PT, UP0, 0x80, 0x8 ;  /* 0x000000000008781c */ /* 0x000fda0003f0f008 */
[----:B------:R-:W-:Y:S05]  /*0a10*/  @!P0 BRA `(.L_x_10) ;  /* 0x0000000000f08947 */ /* 0x000fea0003800000 */
[----:B------:R-:W-:Y:S01]  /*0a20*/  UIADD3 UR4, UPT, UPT, UR5, -0x1, URZ ;  /* 0xffffffff05047890 */ /* 0x000fe2000fffe0ff */
[----:B------:R-:W-:Y:S02]  /*0a30*/  HFMA2 R18, -RZ, RZ, -1.875, 0 ;  /* 0xbf800000ff127431 */ /* 0x000fe400000001ff */
[----:B------:R-:W-:Y:S01]  /*0a40*/  IMAD.MOV.U32 R13, RZ, RZ, RZ ;  /* 0x000000ffff0d7224 */ /* 0x000fe200078e00ff */
[----:B------:R-:W-:-:S09]  /*0a50*/  UISETP.GE.U32.AND UP0, UPT, UR4, 0xf, UPT ;  /* 0x0000000f0400788c */ /* 0x000fd2000bf06070 */
[----:B------:R-:W-:Y:S05]  /*0a60*/  BRA.U !UP0, `(.L_x_11) ;  /* 0x00000001084c7547 */ /* 0x000fea000b800000 */
[----:B------:R-:W-:Y:S02]  /*0a70*/  IMAD.MOV.U32 R18, RZ, RZ, -0x40800000 ;  /* 0xbf800000ff127424 */ /* 0x000fe400078e00ff */
[----:B------:R-:W-:-:S07]  /*0a80*/  IMAD.MOV.U32 R29, RZ, RZ, RZ ;  /* 0x000000ffff1d7224 */ /* 0x000fce00078e00ff */
.L_x_12:
[----:B------:R-:W-:-:S05]  /*0a90*/  IMAD R16, R29, 0x4, R24 ;  /* 0x000000041d107824 */ /* 0x000fca00078e0218 */
[----:B0-----:R-:W2:Y:S04]  /*0aa0*/  LDL.128 R4, [R16] ;  /* 0x0000000010047983 */ /* 0x001ea80000100c00 */
[----:B------:R-:W3:Y:S04]  /*0ab0*/  LDL.128 R8, [R16+0x10] ;  /* 0x0000100010087983 */ /* 0x000ee80000100c00 */
[----:B------:R-:W4:Y:S01]  /*0ac0*/  LDL.128 R12, [R16+0x20] ;  /* 0x00002000100c7983 */ /* 0x000f220000100c00 */
[----:B------:R-:W-:Y:S02]  /*0ad0*/  IADD3 R29, PT, PT, R29, 0x10, RZ ;  /* 0x000000101d1d7810 */ /* 0x000fe40007ffe0ff */
[----:B--2---:R-:W-:-:S02]  /*0ae0*/  FMNMX3 R4, R18, R4, R5, !PT ;  /* 0x0000000412047276 */ /* 0x004fc40007800005 */
[----:B------:R-:W2:Y:S02]  /*0af0*/  LDL.128 R16, [R16+0x30] ;  /* 0x0000300010107983 */ /* 0x000ea40000100c00 */
[----:B------:R-:W-:-:S04]  /*0b00*/  FMNMX3 R4, R4, R6, R7, !PT ;  /* 0x0000000604047276 */ /* 0x000fc80007800007 */
[----:B---3--:R-:W-:Y:S02]  /*0b10*/  FMNMX3 R4, R4, R8, R9, !PT ;  /* 0x0000000804047276 */ /* 0x008fe40007800009 */
[----:B------:R-:W-:Y:S02]  /*0b20*/  ISETP.NE.AND P1, PT, R29, UR16, PT ;  /* 0x000000101d007c0c */ /* 0x000fe4000bf25270 */
[----:B------:R-:W-:-:S04]  /*0b30*/  FMNMX3 R4, R4, R10, R11, !PT ;  /* 0x0000000a04047276 */ /* 0x000fc8000780000b */
[----:B----4-:R-:W-:-:S04]  /*0b40*/  FMNMX3 R4, R4, R12, R13, !PT ;  /* 0x0000000c04047276 */ /* 0x010fc8000780000d */
[----:B------:R-:W-:-:S04]  /*0b50*/  FMNMX3 R4, R4, R14, R15, !PT ;  /* 0x0000000e04047276 */ /* 0x000fc8000780000f */
[----:B--2---:R-:W-:-:S04]  /*0b60*/  FMNMX3 R4, R4, R16, R17, !PT ;  /* 0x0000001004047276 */ /* 0x004fc80007800011 */
[----:B------:R-:W-:Y:S01]  /*0b70*/  FMNMX3 R18, R4, R18, R19, !PT ;  /* 0x0000001204127276 */ /* 0x000fe20007800013 */
[----:B------:R-:W-:Y:S06]  /*0b80*/  @P1 BRA `(.L_x_12) ;  /* 0xfffffffc00c01947 */ /* 0x000fec000383ffff */
[----:B------:R-:W-:-:S07]  /*0b90*/  IMAD.U32 R13, RZ, RZ, UR16 ;  /* 0x00000010ff0d7e24 */ /* 0x000fce000f8e00ff */
.L_x_11:
[----:B------:R-:W-:-:S04]  /*0ba0*/  ULOP3.LUT UR4, UR5, 0xf, URZ, 0xc0, !UPT ;  /* 0x0000000f05047892 */ /* 0x000fc8000f8ec0ff */
[----:B------:R-:W-:-:S09]  /*0bb0*/  UISETP.NE.AND UP0, UPT, UR4, URZ, UPT ;  /* 0x000000ff0400728c */ /* 0x000fd2000bf05270 */
[----:B------:R-:W-:Y:S05]  /*0bc0*/  BRA.U !UP0, `(.L_x_10) ;  /* 0x0000000108847547 */ /* 0x000fea000b800000 */
[----:B------:R-:W-:Y:S02]  /*0bd0*/  UIADD3 UR4, UPT, UPT, UR4, -0x1, URZ ;  /* 0xffffffff04047890 */ /* 0x000fe4000fffe0ff */
[----:B------:R-:W-:Y:S02]  /*0be0*/  UISETP.NE.AND UP1, UPT, UR14, URZ, UPT ;  /* 0x000000ff0e00728c */ /* 0x000fe4000bf25270 */
[----:B------:R-:W-:-:S09]  /*0bf0*/  UISETP.GE.U32.AND UP0, UPT, UR4, 0x7, UPT ;  /* 0x000000070400788c */ /* 0x000fd2000bf06070 */
[----:B------:R-:W-:Y:S05]  /*0c00*/  BRA.U !UP0, `(.L_x_13) ;  /* 0x0000000108207547 */ /* 0x000fea000b800000 */
[----:B------:R-:W-:-:S05]  /*0c10*/  IMAD R12, R13, 0x4, R24 ;  /* 0x000000040d0c7824 */ /* 0x000fca00078e0218 */
[----:B0-----:R-:W2:Y:S04]  /*0c20*/  LDL.128 R4, [R12] ;  /* 0x000000000c047983 */ /* 0x001ea80000100c00 */
[----:B------:R-:W3:Y:S01]  /*0c30*/  LDL.128 R8, [R12+0x10] ;  /* 0x000010000c087983 */ /* 0x000ee20000100c00 */
[----:B------:R-:W-:Y:S01]  /*0c40*/  VIADD R13, R13, 0x8 ;  /* 0x000000080d0d7836 */ /* 0x000fe20000000000 */
[----:B--2---:R-:W-:-:S04]  /*0c50*/  FMNMX3 R4, R18, R4, R5, !PT ;  /* 0x0000000412047276 */ /* 0x004fc80007800005 */
[----:B------:R-:W-:-:S04]  /*0c60*/  FMNMX3 R4, R4, R6, R7, !PT ;  /* 0x0000000604047276 */ /* 0x000fc80007800007 */
[----:B---3--:R-:W-:-:S04]  /*0c70*/  FMNMX3 R4, R4, R8, R9, !PT ;  /* 0x0000000804047276 */ /* 0x008fc80007800009 */
[----:B------:R-:W-:-:S07]  /*0c80*/  FMNMX3 R18, R4, R10, R11, !PT ;  /* 0x0000000a04127276 */ /* 0x000fce000780000b */
.L_x_13:
[----:B------:R-:W-:Y:S05]  /*0c90*/  BRA.U !UP1, `(.L_x_10) ;  /* 0x0000000109507547 */ /* 0x000fea000b800000 */
[----:B------:R-:W-:Y:S02]  /*0ca0*/  UIADD3 UR4, UPT, UPT, UR14, -0x1, URZ ;  /* 0xffffffff0e047890 */ /* 0x000fe4000fffe0ff */
[----:B------:R-:W-:Y:S02]  /*0cb0*/  UISETP.NE.AND UP1, UPT, UR15, URZ, UPT ;  /* 0x000000ff0f00728c */ /* 0x000fe4000bf25270 */
[----:B------:R-:W-:-:S09]  /*0cc0*/  UISETP.GE.U32.AND UP0, UPT, UR4, 0x3, UPT ;  /* 0x000000030400788c */ /* 0x000fd2000bf06070 */
[----:B------:R-:W-:Y:S05]  /*0cd0*/  BRA.U !UP0, `(.L_x_14) ;  /* 0x0000000108147547 */ /* 0x000fea000b800000 */
[----:B------:R-:W-:-:S06]  /*0ce0*/  IMAD R4, R13, 0x4, R24 ;  /* 0x000000040d047824 */ /* 0x000fcc00078e0218 */
[----:B0-----:R-:W2:Y:S01]  /*0cf0*/  LDL.128 R4, [R4] ;  /* 0x0000000004047983 */ /* 0x001ea20000100c00 */
[----:B------:R-:W-:Y:S02]  /*0d00*/  IADD3 R13, PT, PT, R13, 0x4, RZ ;  /* 0x000000040d0d7810 */ /* 0x000fe40007ffe0ff */
[----:B--2---:R-:W-:-:S04]  /*0d10*/  FMNMX3 R5, R18, R4, R5, !PT ;  /* 0x0000000412057276 */ /* 0x004fc80007800005 */
[----:B------:R-:W-:-:S07]  /*0d20*/  FMNMX3 R18, R5, R6, R7, !PT ;  /* 0x0000000605127276 */ /* 0x000fce0007800007 */
.L_x_14:
[----:B------:R-:W-:Y:S05]  /*0d30*/  BRA.U !UP1, `(.L_x_10) ;  /* 0x0000000109287547 */ /* 0x000fea000b800000 */
[----:B------:R-:W-:-:S05]  /*0d40*/  IMAD R13, R13, 0x4, R24 ;  /* 0x000000040d0d7824 */ /* 0x000fca00078e0218 */
[----:B------:R-:W2:Y:S01]  /*0d50*/  LDL.64 R4, [R13] ;  /* 0x000000000d047983 */ /* 0x000ea20000100a00 */
[----:B------:R-:W-:Y:S01]  /*0d60*/  UISETP.NE.AND UP0, UPT, UR15, 0x1, UPT ;  /* 0x000000010f00788c */ /* 0x000fe2000bf05270 */
[----:B--2---:R-:W-:-:S08]  /*0d70*/  FMNMX R18, R18, R4, !PT ;  /* 0x0000000412127209 */ /* 0x004fd00007800000 */
[----:B------:R-:W-:Y:S05]  /*0d80*/  BRA.U !UP0, `(.L_x_10) ;  /* 0x0000000108147547 */ /* 0x000fea000b800000 */
[----:B------:R-:W2:Y:S01]  /*0d90*/  LDL R13, [R13+0x8] ;  /* 0x000008000d0d7983 */ /* 0x000ea20000100800 */
[----:B------:R-:W-:Y:S01]  /*0da0*/  UISETP.NE.AND UP0, UPT, UR15, 0x2, UPT ;  /* 0x000000020f00788c */ /* 0x000fe2000bf05270 */
[----:B------:R-:W-:-:S05]  /*0db0*/  FMNMX R18, R18, R5, !PT ;  /* 0x0000000512127209 */ /* 0x000fca0007800000 */
[----:B------:R-:W-:-:S13]  /*0dc0*/  PLOP3.LUT P1, PT, PT, PT, UP0, 0x80, 0x8 ;  /* 0x000000000008781c */ /* 0x000fda0003f2f008 */
[----:B--2---:R-:W-:-:S07]  /*0dd0*/  @P1 FMNMX R18, R18, R13, !PT ;  /* 0x0000000d12121209 */ /* 0x004fce0007800000 */
.L_x_10:
[----:B------:R-:W1:Y:S01]  /*0de0*/  SHFL.DOWN PT, R5, R18, 0x10, 0x1f ;  /* 0x0a001f0012057f89 */ /* 0x000e6200000e0000 */
[----:B------:R-:W-:Y:S02]  /*0df0*/  ISETP.GE.AND P1, PT, R21, R28, PT ;  /* 0x0000001c1500720c */ /* 0x000fe40003f26270 */
[----:B-1----:R-:W-:-:S05]  /*0e00*/  FMNMX R5, R5, R18, !PT ;  /* 0x0000001205057209 */ /* 0x002fca0007800000 */
[----:B------:R-:W1:Y:S02]  /*0e10*/  SHFL.DOWN PT, R4, R5, 0x8, 0x1f ;  /* 0x09001f0005047f89 */ /* 0x000e6400000e0000 */
[----:B-1----:R-:W-:-:S05]  /*0e20*/  FMNMX R4, R5, R4, !PT ;  /* 0x0000000405047209 */ /* 0x002fca0007800000 */
[----:B0-----:R-:W0:Y:S02]  /*0e30*/  SHFL.DOWN PT, R7, R4, 0x4, 0x1f ;  /* 0x08801f0004077f89 */ /* 0x001e2400000e0000 */
[----:B0-----:R-:W-:-:S05]  /*0e40*/  FMNMX R7, R4, R7, !PT ;  /* 0x0000000704077209 */ /* 0x001fca0007800000 */
[----:B------:R-:W0:Y:S02]  /*0e50*/  SHFL.DOWN PT, R6, R7, 0x2, 0x1f ;  /* 0x08401f0007067f89 */ /* 0x000e2400000e0000 */
[----:B0-----:R-:W-:-:S05]  /*0e60*/  FMNMX R6, R7, R6, !PT ;  /* 0x0000000607067209 */ /* 0x001fca0007800000 */
[----:B------:R-:W0:Y:S02]  /*0e70*/  SHFL.DOWN PT, R9, R6, 0x1, 0x1f ;  /* 0x08201f0006097f89 */ /* 0x000e2400000e0000 */
[----:B0-----:R-:W-:Y:S01]  /*0e80*/  FMNMX R8, R6, R9, !PT ;  /* 0x0000000906087209 */ /* 0x001fe20007800000 */
[----:B------:R-:W-:Y:S06]  /*0e90*/  @P1 BRA `(.L_x_15) ;  /* 0x0000001c00b81947 */ /* 0x000fec0003800000 */
[----:B------:R-:W-:-:S07]  /*0ea0*/  IMAD.MOV.U32 R28, RZ, RZ, R21 ;  /* 0x000000ffff1c7224 */ /* 0x000fce00078e0015 */
.L_x_73:
[----:B------:R-:W0:Y:S01]  /*0eb0*/  S2UR UR6, SR_CgaCtaId ;  /* 0x00000000000679c3 */ /* 0x000e220000008800 */
[----:B------:R-:W-:Y:S01]  /*0ec0*/  UMOV UR4, 0x400 ;  /* 0x0000040000047882 */ /* 0x000fe20000000000 */
[----:B------:R-:W-:Y:S01]  /*0ed0*/  BSSY.RECONVERGENT B2, `(.L_x_16) ;  /* 0x00001e2000027945 */ /* 0x000fe20003800200 */
[----:B0-----:R-:W-:-:S06]  /*0ee0*/  ULEA UR4, UR6, UR4, 0x18 ;  /* 0x0000000406047291 */ /* 0x001fcc000f8ec0ff */
[----:B------:R-:W-:-:S06]  /*0ef0*/  LEA R4, R28, UR4, 0x3 ;  /* 0x000000041c047c11 */ /* 0x000fcc000f8e18ff */
[----:B------:R-:W0:Y:S02]  /*0f00*/  LDS.64 R4, [R4] ;  /* 0x0000000004047984 */ /* 0x000e240000000a00 */
[----:B0----5:R-:W-:Y:S01]  /*0f10*/  FADD R6, -R3, R5 ;  /* 0x0000000503067221 */ /* 0x021fe20000000100 */
[----:B------:R-:W-:-:S03]  /*0f20*/  FADD R5, -R2, R4 ;  /* 0x0000000402057221 */ /* 0x000fc60000000100 */
[----:B------:R-:W-:-:S04]  /*0f30*/  FMUL R6, R6, R6 ;  /* 0x0000000606067220 */ /* 0x000fc80000400000 */
[----:B------:R-:W-:-:S05]  /*0f40*/  FFMA R5, R5, R5, R6 ;  /* 0x0000000505057223 */ /* 0x000fca0000000006 */
[----:B------:R-:W-:-:S13]  /*0f50*/  FSETP.GEU.AND P1, PT, R5, R8, PT ;  /* 0x000000080500720b */ /* 0x000fda0003f2e000 */
[----:B------:R-:W-:Y:S05]  /*0f60*/  @P1 BRA `(.L_x_17) ;  /* 0x0000001c00601947 */ /* 0x000fea0003800000 */
[----:B------:R-:W-:Y:S01]  /*0f70*/  BSSY.RECONVERGENT B1, `(.L_x_18) ;  /* 0x00001d4000017945 */ /* 0x000fe20003800200 */
.L_x_72:
[----:B------:R-:W0:Y:S01]  /*0f80*/  LDS R6, [R22+0x2000] ;  /* 0x0020000016067984 */ /* 0x000e220000000800 */
[----:B------:R-:W0:Y:S01]  /*0f90*/  LDC R4, c[0x0][0x3a8] ;  /* 0x0000ea00ff047b82 */ /* 0x000e220000000800 */
[----:B------:R-:W-:Y:S05]  /*0fa0*/  YIELD ;  /* 0x0000000000007946 */ /* 0x000fea0003800000 */
[----:B------:R-:W-:Y:S01]  /*0fb0*/  BSSY B0, `(.L_x_19) ;  /* 0x00001ce000007945 */ /* 0x000fe20003800000 */
[----:B0-----:R-:W-:-:S13]  /*0fc0*/  ISETP.GE.AND P1, PT, R6, R4, PT ;  /* 0x000000040600720c */ /* 0x001fda0003f26270 */
[----:B---3--:R-:W-:Y:S05]  /*0fd0*/  @!P1 BRA `(.L_x_20) ;  /* 0x0000001c00189947 */ /* 0x008fea0003800000 */
[----:B------:R-:W-:Y:S04]  /*0fe0*/  BSSY.RECONVERGENT B3, `(.L_x_21) ;  /* 0x000007c000037945 */ /* 0x000fe80003800200 */
[----:B------:R-:W-:Y:S05]  /*0ff0*/  @!P0 BRA `(.L_x_22) ;  /* 0x0000000400e88947 */ /* 0x000fea0003800000 */
[----:B------:R-:W-:Y:S01]  /*1000*/  UIADD3 UR4, UPT, UPT, UR5, -0x1, URZ ;  /* 0xffffffff05047890 */ /* 0x000fe2000fffe0ff */
[----:B------:R-:W-:-:S03]  /*1010*/  IMAD.MOV.U32 R29, RZ, RZ, RZ ;  /* 0x000000ffff1d7224 */ /* 0x000fc600078e00ff */
[----:B------:R-:W-:-:S09]  /*1020*/  UISETP.GE.U32.AND UP0, UPT, UR4, 0xf, UPT ;  /* 0x0000000f0400788c */ /* 0x000fd2000bf06070 */
[----:B------:R-:W-:Y:S05]  /*1030*/  BRA.U !UP0, `(.L_x_23) ;  /* 0x0000000108c87547 */ /* 0x000fea000b800000 */
[----:B------:R-:W-:Y:S01]  /*1040*/  BSSY.RECONVERGENT B4, `(.L_x_24) ;  /* 0x0000030000047945 */ /* 0x000fe20003800200 */
[----:B------:R-:W-:-:S07]  /*1050*/  IMAD.MOV.U32 R7, RZ, RZ, RZ ;  /* 0x000000ffff077224 */ /* 0x000fce00078e00ff */
.L_x_25:
[----:B------:R-:W-:-:S05]  /*1060*/  LEA R29, R7, R1, 0x2 ;  /* 0x00000001071d7211 */ /* 0x000fca00078e10ff */
[----:B0-----:R-:W2:Y:S01]  /*1070*/  LDL.128 R12, [R29] ;  /* 0x000000001d0c7983 */ /* 0x001ea20000100c00 */
[----:B------:R-:W-:-:S03]  /*1080*/  IMAD.IADD R9, R27, 0x1, R7 ;  /* 0x000000011b097824 */ /* 0x000fc600078e0207 */
[----:B------:R-:W3:Y:S01]  /*1090*/  LDL.128 R16, [R29+0x80] ;  /* 0x000080001d107983 */ /* 0x000ee20000100c00 */
[----:B------:R-:W-:-:S03]  /*10a0*/  IMAD R6, R9, 0x8, R0 ;  /* 0x0000000809067824 */ /* 0x000fc600078e0200 */
[----:B------:R-:W4:Y:S04]  /*10b0*/  LDL.128 R8, [R29+0x10] ;  /* 0x000010001d087983 */ /* 0x000f280000100c00 */
[----:B--2---:R-:W-:Y:S04]  /*10c0*/  STS [R6], R12 ;  /* 0x0000000c06007388 */ /* 0x004fe80000000800 */
[----:B------:R-:W-:Y:S04]  /*10d0*/  STS [R6+0x8], R13 ;  /* 0x0000080d06007388 */ /* 0x000fe80000000800 */
[----:B------:R-:W-:Y:S04]  /*10e0*/  STS [R6+0x10], R14 ;  /* 0x0000100e06007388 */ /* 0x000fe80000000800 */
[----:B------:R0:W-:Y:S04]  /*10f0*/  STS [R6+0x18], R15 ;  /* 0x0000180f06007388 */ /* 0x0001e80000000800 */
[----:B---3--:R-:W-:Y:S04]  /*1100*/  STS [R6+0x4], R16 ;  /* 0x0000041006007388 */ /* 0x008fe80000000800 */
[----:B------:R-:W-:Y:S04]  /*1110*/  STS [R6+0xc], R17 ;  /* 0x00000c1106007388 */ /* 0x000fe80000000800 */
[----:B------:R-:W-:Y:S04]  /*1120*/  STS [R6+0x14], R18 ;  /* 0x0000141206007388 */ /* 0x000fe80000000800 */
[----:B------:R1:W-:Y:S04]  /*1130*/  STS [R6+0x1c], R19 ;  /* 0x00001c1306007388 */ /* 0x0003e80000000800 */
[----:B0-----:R-:W2:Y:S04]  /*1140*/  LDL.128 R12, [R29+0x20] ;  /* 0x000020001d0c7983 */ /* 0x001ea80000100c00 */
[----:B-1----:R-:W3:Y:S04]  /*1150*/  LDL.128 R16, [R29+0x90] ;  /* 0x000090001d107983 */ /* 0x002ee80000100c00 */
[----:B----4-:R-:W-:Y:S04]  /*1160*/  STS [R6+0x20], R8 ;  /* 0x0000200806007388 */ /* 0x010fe80000000800 */
[----:B------:R-:W-:Y:S04]  /*1170*/  STS [R6+0x28], R9 ;  /* 0x0000280906007388 */ /* 0x000fe80000000800 */
[----:B------:R-:W-:Y:S04]  /*1180*/  STS [R6+0x30], R10 ;  /* 0x0000300a06007388 */ /* 0x000fe80000000800 */
[----:B------:R0:W-:Y:S04]  /*1190*/  STS [R6+0x38], R11 ;  /* 0x0000380b06007388 */ /* 0x0001e80000000800 */
[----:B0-----:R-:W4:Y:S04]  /*11a0*/  LDL.128 R8, [R29+0xa0] ;  /* 0x0000a0001d087983 */ /* 0x001f280000100c00 */
[----:B--2---:R-:W-:Y:S04]  /*11b0*/  STS [R6+0x40], R12 ;  /* 0x0000400c06007388 */ /* 0x004fe80000000800 */
[----:B------:R-:W-:Y:S04]  /*11c0*/  STS [R6+0x48], R13 ;  /* 0x0000480d06007388 */ /* 0x000fe80000000800 */
[----:B---3--:R-:W-:Y:S04]  /*11d0*/  STS [R6+0x24], R16 ;  /* 0x0000241006007388 */ /* 0x008fe80000000800 */
[----:B------:R-:W-:Y:S04]  /*11e0*/  STS [R6+0x2c], R17 ;  /* 0x00002c1106007388 */ /* 0x000fe80000000800 */
[----:B------:R-:W-:Y:S04]  /*11f0*/  STS [R6+0x34], R18 ;  /* 0x0000341206007388 */ /* 0x000fe80000000800 */
[----:B------:R0:W-:Y:S04]  /*1200*/  STS [R6+0x3c], R19 ;  /* 0x00003c1306007388 */ /* 0x0001e80000000800 */
[----:B------:R-:W-:Y:S04]  /*1210*/  STS [R6+0x50], R14 ;  /* 0x0000500e06007388 */ /* 0x000fe80000000800 */
[----:B------:R1:W-:Y:S04]  /*1220*/  STS [R6+0x58], R15 ;  /* 0x0000580f06007388 */ /* 0x0003e80000000800 */
[----:B0-----:R-:W2:Y:S04]  /*1230*/  LDL.128 R16, [R29+0xb0] ;  /* 0x0000b0001d107983 */ /* 0x001ea80000100c00 */
[----:B-1----:R-:W3:Y:S01]  /*1240*/  LDL.128 R12, [R29+0x30] ;  /* 0x000030001d0c7983 */ /* 0x002ee20000100c00 */
[----:B------:R-:W-:-:S03]  /*1250*/  VIADD R7, R7, 0x10 ;  /* 0x0000001007077836 */ /* 0x000fc60000000000 */
[----:B----4-:R0:W-:Y:S04]  /*1260*/  STS [R6+0x44], R8 ;  /* 0x0000440806007388 */ /* 0x0101e80000000800 */
[----:B------:R0:W-:Y:S04]  /*1270*/  STS [R6+0x4c], R9 ;  /* 0x00004c0906007388 */ /* 0x0001e80000000800 */
[----:B------:R0:W-:Y:S04]  /*1280*/  STS [R6+0x54], R10 ;  /* 0x0000540a06007388 */ /* 0x0001e80000000800 */
[----:B------:R0:W-:Y:S01]  /*1290*/  STS [R6+0x5c], R11 ;  /* 0x00005c0b06007388 */ /* 0x0001e20000000800 */
[----:B------:R-:W-:-:S03]  /*12a0*/  ISETP.NE.AND P0, PT, R7, UR16, PT ;  /* 0x0000001007007c0c */ /* 0x000fc6000bf05270 */
[----:B--2---:R0:W-:Y:S04]  /*12b0*/  STS [R6+0x64], R16 ;  /* 0x0000641006007388 */ /* 0x0041e80000000800 */
[----:B------:R0:W-:Y:S04]  /*12c0*/  STS [R6+0x6c], R17 ;  /* 0x00006c1106007388 */ /* 0x0001e80000000800 */
[----:B---3--:R0:W-:Y:S04]  /*12d0*/  STS [R6+0x60], R12 ;  /* 0x0000600c06007388 */ /* 0x0081e80000000800 */
[----:B------:R0:W-:Y:S04]  /*12e0*/  STS [R6+0x68], R13 ;  /* 0x0000680d06007388 */ /* 0x0001e80000000800 */
[----:B------:R0:W-:Y:S04]  /*12f0*/  STS [R6+0x70], R14 ;  /* 0x0000700e06007388 */ /* 0x0001e80000000800 */
[----:B------:R0:W-:Y:S04]  /*1300*/  STS [R6+0x78], R15 ;  /* 0x0000780f06007388 */ /* 0x0001e80000000800 */
[----:B------:R0:W-:Y:S04]  /*1310*/  STS [R6+0x74], R18 ;  /* 0x0000741206007388 */ /* 0x0001e80000000800 */
[----:B------:R0:W-:Y:S01]  /*1320*/  STS [R6+0x7c], R19 ;  /* 0x00007c1306007388 */ /* 0x0001e20000000800 */
[----:B------:R-:W-:Y:S05]  /*1330*/  @P0 BRA `(.L_x_25) ;  /* 0xfffffffc00480947 */ /* 0x000fea000383ffff */
[----:B------:R-:W-:Y:S05]  /*1340*/  BSYNC.RECONVERGENT B4 ;  /* 0x0000000000047941 */ /* 0x000fea0003800200 */
.L_x_24:
[----:B------:R-:W-:-:S07]  /*1350*/  IMAD.U32 R29, RZ, RZ, UR16 ;  /* 0x00000010ff1d7e24 */ /* 0x000fce000f8e00ff */
.L_x_23:
[----:B------:R-:W-:-:S04]  /*1360*/  ULOP3.LUT UR4, UR5, 0xf, URZ, 0xc0, !UPT ;  /* 0x0000000f05047892 */ /* 0x000fc8000f8ec0ff */
[----:B------:R-:W-:-:S09]  /*1370*/  UISETP.NE.AND UP0, UPT, UR4, URZ, UPT ;  /* 0x000000ff0400728c */ /* 0x000fd2000bf05270 */
[----:B------:R-:W-:Y:S05]  /*1380*/  BRA.U !UP0, `(.L_x_22) ;  /* 0x0000000508047547 */ /* 0x000fea000b800000 */
[----:B------:R-:W-:Y:S02]  /*1390*/  UIADD3 UR4, UPT, UPT, UR4, -0x1, URZ ;  /* 0xffffffff04047890 */ /* 0x000fe4000fffe0ff */
[----:B------:R-:W-:Y:S02]  /*13a0*/  UISETP.NE.AND UP1, UPT, UR14, URZ, UPT ;  /* 0x000000ff0e00728c */ /* 0x000fe4000bf25270 */
[----:B------:R-:W-:-:S09]  /*13b0*/  UISETP.GE.U32.AND UP0, UPT, UR4, 0x7, UPT ;  /* 0x000000070400788c */ /* 0x000fd2000bf06070 */
[----:B------:R-:W-:Y:S05]  /*13c0*/  BRA.U !UP0, `(.L_x_26) ;  /* 0x0000000108607547 */ /* 0x000fea000b800000 */
        /* <DEDUP_REMOVED lines=10> */
[----:B0-----:R-:W2:Y:S04]  /*1470*/  LDL.128 R12, [R7+0x10] ;  /* 0x00001000070c7983 */ /* 0x001ea80000100c00 */
[----:B----4-:R1:W-:Y:S04]  /*1480*/  STS [R6+0x4], R8 ;  /* 0x0000040806007388 */ /* 0x0103e80000000800 */
[----:B------:R1:W-:Y:S04]  /*1490*/  STS [R6+0xc], R9 ;  /* 0x00000c0906007388 */ /* 0x0003e80000000800 */
[----:B------:R1:W-:Y:S04]  /*14a0*/  STS [R6+0x14], R10 ;  /* 0x0000140a06007388 */ /* 0x0003e80000000800 */
[----:B------:R1:W-:Y:S04]  /*14b0*/  STS [R6+0x1c], R11 ;  /* 0x00001c0b06007388 */ /* 0x0003e80000000800 */
[----:B---3--:R1:W-:Y:S04]  /*14c0*/  STS [R6+0x24], R16 ;  /* 0x0000241006007388 */ /* 0x0083e80000000800 */
[----:B------:R1:W-:Y:S04]  /*14d0*/  STS [R6+0x2c], R17 ;  /* 0x00002c1106007388 */ /* 0x0003e80000000800 */
[----:B------:R1:W-:Y:S04]  /*14e0*/  STS [R6+0x34], R18 ;  /* 0x0000341206007388 */ /* 0x0003e80000000800 */
[----:B------:R1:W-:Y:S01]  /*14f0*/  STS [R6+0x3c], R19 ;  /* 0x00003c1306007388 */ /* 0x0003e20000000800 */
[----:B------:R-:W-:-:S03]  /*1500*/  VIADD R29, R29, 0x8 ;  /* 0x000000081d1d7836 */ /* 0x000fc60000000000 */
[----:B--2---:R1:W-:Y:S04]  /*1510*/  STS [R6+0x20], R12 ;  /* 0x0000200c06007388 */ /* 0x0043e80000000800 */
[----:B------:R1:W-:Y:S04]  /*1520*/  STS [R6+0x28], R13 ;  /* 0x0000280d06007388 */ /* 0x0003e80000000800 */
[----:B------:R1:W-:Y:S04]  /*1530*/  STS [R6+0x30], R14 ;  /* 0x0000300e06007388 */ /* 0x0003e80000000800 */
[----:B------:R1:W-:Y:S02]  /*1540*/  STS [R6+0x38], R15 ;  /* 0x0000380f06007388 */ /* 0x0003e40000000800 */
.L_x_26:
[----:B------:R-:W-:Y:S05]  /*1550*/  BRA.U !UP1, `(.L_x_22) ;  /* 0x0000000109907547 */ /* 0x000fea000b800000 */
[----:B------:R-:W-:Y:S02]  /*1560*/  UIADD3 UR4, UPT, UPT, UR14, -0x1, URZ ;  /* 0xffffffff0e047890 */ /* 0x000fe4000fffe0ff */
[----:B------:R-:W-:Y:S02]  /*1570*/  UISETP.NE.AND UP1, UPT, UR15, URZ, UPT ;  /* 0x000000ff0f00728c */ /* 0x000fe4000bf25270 */
[----:B------:R-:W-:-:S09]  /*1580*/  UISETP.GE.U32.AND UP0, UPT, UR4, 0x3, UPT ;  /* 0x000000030400788c */ /* 0x000fd2000bf06070 */
[----:B------:R-:W-:Y:S05]  /*1590*/  BRA.U !UP0, `(.L_x_27) ;  /* 0x0000000108387547 */ /* 0x000fea000b800000 */
[----:B01----:R-:W-:-:S05]  /*15a0*/  IMAD R6, R29, 0x4, R1 ;  /* 0x000000041d067824 */ /* 0x003fca00078e0201 */
[----:B------:R-:W2:Y:S04]  /*15b0*/  LDL.128 R8, [R6] ;  /* 0x0000000006087983 */ /* 0x000ea80000100c00 */
[----:B------:R-:W3:Y:S01]  /*15c0*/  LDL.128 R12, [R6+0x80] ;  /* 0x00008000060c7983 */ /* 0x000ee20000100c00 */
[----:B------:R-:W-:Y:S01]  /*15d0*/  IADD3 R7, PT, PT, R27, R29, RZ ;  /* 0x0000001d1b077210 */ /* 0x000fe20007ffe0ff */
[----:B------:R-:W-:-:S04]  /*15e0*/  VIADD R29, R29, 0x4 ;  /* 0x000000041d1d7836 */ /* 0x000fc80000000000 */
[----:B------:R-:W-:-:S05]  /*15f0*/  IMAD R7, R7, 0x8, R0 ;  /* 0x0000000807077824 */ /* 0x000fca00078e0200 */
[----:B--2---:R2:W-:Y:S04]  /*1600*/  STS [R7], R8 ;  /* 0x0000000807007388 */ /* 0x0045e80000000800 */
[----:B------:R2:W-:Y:S04]  /*1610*/  STS [R7+0x8], R9 ;  /* 0x0000080907007388 */ /* 0x0005e80000000800 */
[----:B------:R2:W-:Y:S04]  /*1620*/  STS [R7+0x10], R10 ;  /* 0x0000100a07007388 */ /* 0x0005e80000000800 */
[----:B------:R2:W-:Y:S04]  /*1630*/  STS [R7+0x18], R11 ;  /* 0x0000180b07007388 */ /* 0x0005e80000000800 */
[----:B---3--:R2:W-:Y:S04]  /*1640*/  STS [R7+0x4], R12 ;  /* 0x0000040c07007388 */ /* 0x0085e80000000800 */
[----:B------:R2:W-:Y:S04]  /*1650*/  STS [R7+0xc], R13 ;  /* 0x00000c0d07007388 */ /* 0x0005e80000000800 */
[----:B------:R2:W-:Y:S04]  /*1660*/  STS [R7+0x14], R14 ;  /* 0x0000140e07007388 */ /* 0x0005e80000000800 */
[----:B------:R2:W-:Y:S02]  /*1670*/  STS [R7+0x1c], R15 ;  /* 0x00001c0f07007388 */ /* 0x0005e40000000800 */
.L_x_27:
[----:B------:R-:W-:Y:S05]  /*1680*/  BRA.U !UP1, `(.L_x_22) ;  /* 0x0000000109447547 */ /* 0x000fea000b800000 */
[----:B012---:R-:W-:-:S05]  /*1690*/  IMAD R10, R29, 0x4, R1 ;  /* 0x000000041d0a7824 */ /* 0x007fca00078e0201 */
[----:B------:R-:W2:Y:S04]  /*16a0*/  LDL.64 R6, [R10] ;  /* 0x000000000a067983 */ /* 0x000ea80000100a00 */
[----:B------:R-:W3:Y:S01]  /*16b0*/  LDL.64 R8, [R10+0x80] ;  /* 0x000080000a087983 */ /* 0x000ee20000100a00 */
[----:B------:R-:W-:Y:S01]  /*16c0*/  IMAD.IADD R29, R27, 0x1, R29 ;  /* 0x000000011b1d7824 */ /* 0x000fe200078e021d */
[----:B------:R-:W-:-:S04]  /*16d0*/  UISETP.NE.AND UP0, UPT, UR15, 0x1, UPT ;  /* 0x000000010f00788c */ /* 0x000fc8000bf05270 */
[----:B------:R-:W-:-:S05]  /*16e0*/  LEA R29, R29, R0, 0x3 ;  /* 0x000000001d1d7211 */ /* 0x000fca00078e18ff */
[----:B--2---:R4:W-:Y:S04]  /*16f0*/  STS [R29], R6 ;  /* 0x000000061d007388 */ /* 0x0049e80000000800 */
[----:B---3--:R4:W-:Y:S01]  /*1700*/  STS [R29+0x4], R8 ;  /* 0x000004081d007388 */ /* 0x0089e20000000800 */
[----:B------:R-:W-:Y:S05]  /*1710*/  BRA.U !UP0, `(.L_x_22) ;  /* 0x0000000108207547 */ /* 0x000fea000b800000 */
[----:B----4-:R-:W2:Y:S04]  /*1720*/  LDL R6, [R10+0x8] ;  /* 0x000008000a067983 */ /* 0x010ea80000100800 */
[----:B------:R-:W3:Y:S01]  /*1730*/  LDL R8, [R10+0x88] ;  /* 0x000088000a087983 */ /* 0x000ee20000100800 */
[----:B------:R-:W-:-:S03]  /*1740*/  UISETP.NE.AND UP0, UPT, UR15, 0x2, UPT ;  /* 0x000000020f00788c */ /* 0x000fc6000bf05270 */
[----:B------:R0:W-:Y:S03]  /*1750*/  STS [R29+0x8], R7 ;  /* 0x000008071d007388 */ /* 0x0001e60000000800 */
[----:B------:R-:W-:Y:S01]  /*1760*/  PLOP3.LUT P0, PT, PT, PT, UP0, 0x80, 0x8 ;  /* 0x000000000008781c */ /* 0x000fe20003f0f008 */
[----:B------:R0:W-:-:S12]  /*1770*/  STS [R29+0xc], R9 ;  /* 0x00000c091d007388 */ /* 0x0001d80000000800 */
[----:B--2---:R0:W-:Y:S04]  /*1780*/  @P0 STS [R29+0x10], R6 ;  /* 0x000010061d000388 */ /* 0x0041e80000000800 */
[----:B---3--:R0:W-:Y:S02]  /*1790*/  @P0 STS [R29+0x14], R8 ;  /* 0x000014081d000388 */ /* 0x0081e40000000800 */
.L_x_22:
[----:B------:R-:W-:Y:S05]  /*17a0*/  BSYNC.RECONVERGENT B3 ;  /* 0x0000000000037941 */ /* 0x000fea0003800200 */
.L_x_21:
[----:B------:R-:W-:-:S03]  /*17b0*/  UMOV UR4, 0xffffffff ;  /* 0xffffffff00047882 */ /* 0x000fc60000000000 */
[----:B------:R-:W-:Y:S05]  /*17c0*/  BRA.DIV UR4, `(.L_x_28) ;  /* 0x0000004604987947 */ /* 0x000fea000b800000 */
[----:B------:R-:W-:Y:S01]  /*17d0*/  NOP ;  /* 0x0000000000007918 */ /* 0x000fe20000000000 */
.L_x_149:
[----:B012-4-:R-:W0:Y:S01]  /*17e0*/  LDS R8, [R22+0x2000] ;  /* 0x0020000016087984 */ /* 0x017e220000000800 */
[----:B------:R-:W-:Y:S01]  /*17f0*/  BSSY.RECONVERGENT B3, `(.L_x_29) ;  /* 0x000000d000037945 */ /* 0x000fe20003800200 */
[----:B0-----:R-:W-:-:S13]  /*1800*/  ISETP.GE.AND P0, PT, R21, R8, PT ;  /* 0x000000081500720c */ /* 0x001fda0003f06270 */
[----:B------:R-:W-:Y:S05]  /*1810*/  @P0 BRA `(.L_x_30) ;  /* 0x0000000000280947 */ /* 0x000fea0003800000 */
[----:B------:R-:W-:-:S07]  /*1820*/  IMAD.MOV.U32 R9, RZ, RZ, R21 ;  /* 0x000000ffff097224 */ /* 0x000fce00078e0015 */
.L_x_31:
[C---:B0-----:R-:W-:Y:S02]  /*1830*/  IMAD R6, R9.reuse, 0x8, R23 ;  /* 0x0000000809067824 */ /* 0x041fe400078e0217 */
[C---:B------:R-:W-:Y:S01]  /*1840*/  IMAD.IADD R11, R9.reuse, 0x1, R4 ;  /* 0x00000001090b7824 */ /* 0x040fe200078e0204 */
[----:B------:R-:W-:-:S03]  /*1850*/  IADD3 R9, PT, PT, R9, 0x20, RZ ;  /* 0x0000002009097810 */ /* 0x000fc60007ffe0ff */
[----:B------:R-:W0:Y:S01]  /*1860*/  LDS.64 R6, [R6] ;  /* 0x0000000006067984 */ /* 0x000e220000000a00 */
[----:B------:R-:W-:Y:S01]  /*1870*/  IMAD R11, R11, 0x8, R0 ;  /* 0x000000080b0b7824 */ /* 0x000fe200078e0200 */
[----:B------:R-:W-:-:S04]  /*1880*/  ISETP.GE.AND P0, PT, R9, R8, PT ;  /* 0x000000080900720c */ /* 0x000fc80003f06270 */
[----:B0-----:R0:W-:Y:S04]  /*1890*/  STS [R11], R6 ;  /* 0x000000060b007388 */ /* 0x0011e80000000800 */
[----:B------:R0:W-:Y:S05]  /*18a0*/  STS [R11+0x4], R7 ;  /* 0x000004070b007388 */ /* 0x0001ea0000000800 */
[----:B------:R-:W-:Y:S05]  /*18b0*/  @!P0 BRA `(.L_x_31) ;  /* 0xfffffffc00dc8947 */ /* 0x000fea000383ffff */
.L_x_30:
[----:B------:R-:W-:Y:S05]  /*18c0*/  BSYNC.RECONVERGENT B3 ;  /* 0x0000000000037941 */ /* 0x000fea0003800200 */
.L_x_29:
[----:B------:R-:W-:-:S03]  /*18d0*/  UMOV UR4, 0xffffffff ;  /* 0xffffffff00047882 */ /* 0x000fc60000000000 */
[----:B------:R-:W-:Y:S05]  /*18e0*/  BRA.DIV UR4, `(.L_x_32) ;  /* 0x00000046046c7947 */ /* 0x000fea000b800000 */
[----:B------:R-:W-:Y:S01]  /*18f0*/  NOP ;  /* 0x0000000000007918 */ /* 0x000fe20000000000 */
.L_x_152:
[----:B0-----:R-:W-:Y:S01]  /*1900*/  IMAD.IADD R7, R26, 0x1, R8 ;  /* 0x000000011a077824 */ /* 0x001fe200078e0208 */
[----:B------:R-:W-:Y:S04]  /*1910*/  BSSY.RECONVERGENT B3, `(.L_x_33) ;  /* 0x0000049000037945 */ /* 0x000fe80003800200 */
[----:B------:R-:W-:-:S13]  /*1920*/  ISETP.GE.AND P0, PT, R7, UR8, PT ;  /* 0x0000000807007c0c */ /* 0x000fda000bf06270 */
[----:B------:R-:W-:Y:S05]  /*1930*/  @P0 BRA `(.L_x_34) ;  /* 0x0000000400180947 */ /* 0x000fea0003800000 */
[----:B------:R-:W-:Y:S01]  /*1940*/  IMAD.MOV.U32 R6, RZ, RZ, 0x20 ;  /* 0x00000020ff067424 */ /* 0x000fe200078e00ff */
[----:B------:R-:W-:Y:S01]  /*1950*/  BSSY.RECONVERGENT B4, `(.L_x_35) ;  /* 0x0000022000047945 */ /* 0x000fe20003800200 */
[----:B------:R-:W-:-:S03]  /*1960*/  IMAD.IADD R9, R21, 0x1, R8 ;  /* 0x0000000115097824 */ /* 0x000fc600078e0208 */
[----:B------:R-:W-:-:S04]  /*1970*/  VIADDMNMX R6, R7, R6, UR8, !PT ;  /* 0x0000000807067e46 */ /* 0x000fc8000f800106 */
[----:B------:R-:W-:-:S04]  /*1980*/  IADD3 R9, PT, PT, -R9, UR7, R6 ;  /* 0x0000000709097c10 */ /* 0x000fc8000fffe106 */
[C---:B------:R-:W-:Y:S02]  /*1990*/  ISETP.GE.U32.AND P1, PT, R9.reuse, 0xe0, PT ;  /* 0x000000e00900780c */ /* 0x040fe40003f26070 */
[----:B------:R-:W-:-:S04]  /*19a0*/  LEA.HI R10, R9, 0x1, RZ, 0x1b ;  /* 0x00000001090a7811 */ /* 0x000fc800078fd8ff */
[----:B------:R-:W-:-:S04]  /*19b0*/  LOP3.LUT R12, R10, 0x7, RZ, 0xc0, !PT ;  /* 0x000000070a0c7812 */ /* 0x000fc800078ec0ff */
[----:B------:R-:W-:-:S03]  /*19c0*/  ISETP.NE.AND P0, PT, R12, RZ, PT ;  /* 0x000000ff0c00720c */ /* 0x000fc60003f05270 */
[----:B------:R-:W-:Y:S10]  /*19d0*/  @!P1 BRA `(.L_x_36) ;  /* 0x0000000000649947 */ /* 0x000ff40003800000 */
[----:B------:R-:W-:Y:S01]  /*19e0*/  LOP3.LUT R11, R10, 0xffffff8, RZ, 0xc0, !PT ;  /* 0x0ffffff80a0b7812 */ /* 0x000fe200078ec0ff */
[----:B------:R-:W-:Y:S01]  /*19f0*/  IMAD.MOV.U32 R6, RZ, RZ, RZ ;  /* 0x000000ffff067224 */ /* 0x000fe200078e00ff */
[----:B------:R-:W-:Y:S01]  /*1a00*/  MOV R13, 0xffffffff ;  /* 0xffffffff000d7802 */ /* 0x000fe20000000f00 */
[----:B------:R-:W-:-:S07]  /*1a10*/  IMAD.MOV.U32 R15, RZ, RZ, 0x7f7fffff ;  /* 0x7f7fffffff0f7424 */ /* 0x000fce00078e00ff */
.L_x_37:
[C---:B0-----:R-:W-:Y:S02]  /*1a20*/  IMAD R8, R7.reuse, 0x8, R0 ;  /* 0x0000000807087824 */ /* 0x041fe400078e0200 */
[----:B------:R-:W-:Y:S02]  /*1a30*/  VIADD R6, R6, 0x8 ;  /* 0x0000000806067836 */ /* 0x000fe40000000000 */
[----:B------:R-:W-:Y:S01]  /*1a40*/  VIADD R7, R7, 0x100 ;  /* 0x0000010007077836 */ /* 0x000fe20000000000 */
[----:B------:R0:W-:Y:S02]  /*1a50*/  STS [R8], R13 ;  /* 0x0000000d08007388 */ /* 0x0001e40000000800 */
[----:B------:R-:W-:Y:S02]  /*1a60*/  ISETP.NE.AND P1, PT, R6, R11, PT ;  /* 0x0000000b0600720c */ /* 0x000fe40003f25270 */
[----:B------:R0:W-:Y:S04]  /*1a70*/  STS [R8+0x4], R15 ;  /* 0x0000040f08007388 */ /* 0x0001e80000000800 */
        /* <DEDUP_REMOVED lines=13> */
[----:B------:R0:W-:Y:S01]  /*1b50*/  STS [R8+0x704], R15 ;  /* 0x0007040f08007388 */ /* 0x0001e20000000800 */
[----:B------:R-:W-:Y:S05]  /*1b60*/  @P1 BRA `(.L_x_37) ;  /* 0xfffffffc00ac1947 */ /* 0x000fea000383ffff */
.L_x_36:
[----:B------:R-:W-:Y:S05]  /*1b70*/  BSYNC.RECONVERGENT B4 ;  /* 0x0000000000047941 */ /* 0x000fea0003800200 */
.L_x_35:
[----:B------:R-:W-:Y:S05]  /*1b80*/  @!P0 BRA `(.L_x_34) ;  /* 0x0000000000848947 */ /* 0x000fea0003800000 */
[----:B------:R-:W-:Y:S01]  /*1b90*/  ISETP.GE.U32.AND P0, PT, R12, 0x4, PT ;  /* 0x000000040c00780c */ /* 0x000fe20003f06070 */
[----:B------:R-:W-:Y:S01]  /*1ba0*/  BSSY.RECONVERGENT B4, `(.L_x_38) ;  /* 0x000000f000047945 */ /* 0x000fe20003800200 */
[----:B------:R-:W-:-:S11]  /*1bb0*/  LOP3.LUT P1, R10, R10, 0x3, RZ, 0xc0, !PT ;  /* 0x000000030a0a7812 */ /* 0x000fd6000782c0ff */
[----:B------:R-:W-:Y:S05]  /*1bc0*/  @!P0 BRA `(.L_x_39) ;  /* 0x0000000000308947 */ /* 0x000fea0003800000 */
[C---:B------:R-:W-:Y:S01]  /*1bd0*/  LEA R6, R7.reuse, R0, 0x3 ;  /* 0x0000000007067211 */ /* 0x040fe200078e18ff */
[----:B------:R-:W-:Y:S02]  /*1be0*/  IMAD.MOV.U32 R11, RZ, RZ, -0x1 ;  /* 0xffffffffff0b7424 */ /* 0x000fe400078e00ff */
[----:B0-----:R-:W-:Y:S02]  /*1bf0*/  IMAD.MOV.U32 R13, RZ, RZ, 0x7f7fffff ;  /* 0x7f7fffffff0d7424 */ /* 0x001fe400078e00ff */
[----:B------:R-:W-:Y:S01]  /*1c00*/  VIADD R7, R7, 0x80 ;  /* 0x0000008007077836 */ /* 0x000fe20000000000 */
[----:B------:R1:W-:Y:S04]  /*1c10*/  STS [R6], R11 ;  /* 0x0000000b06007388 */ /* 0x0003e80000000800 */
[----:B------:R1:W-:Y:S04]  /*1c20*/  STS [R6+0x100], R11 ;  /* 0x0001000b06007388 */ /* 0x0003e80000000800 */
[----:B------:R1:W-:Y:S04]  /*1c30*/  STS [R6+0x200], R11 ;  /* 0x0002000b06007388 */ /* 0x0003e80000000800 */
[----:B------:R1:W-:Y:S04]  /*1c40*/  STS [R6+0x300], R11 ;  /* 0x0003000b06007388 */ /* 0x0003e80000000800 */
[----:B------:R1:W-:Y:S04]  /*1c50*/  STS [R6+0x4], R13 ;  /* 0x0000040d06007388 */ /* 0x0003e80000000800 */
[----:B------:R1:W-:Y:S04]  /*1c60*/  STS [R6+0x104], R13 ;  /* 0x0001040d06007388 */ /* 0x0003e80000000800 */
[----:B------:R1:W-:Y:S04]  /*1c70*/  STS [R6+0x204], R13 ;  /* 0x0002040d06007388 */ /* 0x0003e80000000800 */
[----:B------:R1:W-:Y:S02]  /*1c80*/  STS [R6+0x304], R13 ;  /* 0x0003040d06007388 */ /* 0x0003e40000000800 */
.L_x_39:
[----:B------:R-:W-:Y:S05]  /*1c90*/  BSYNC.RECONVERGENT B4 ;  /* 0x0000000000047941 */ /* 0x000fea0003800200 */
.L_x_38:
[----:B------:R-:W-:Y:S05]  /*1ca0*/  @!P1 BRA `(.L_x_34) ;  /* 0x00000000003c9947 */ /* 0x000fea0003800000 */
[----:B------:R-:W-:Y:S02]  /*1cb0*/  ISETP.NE.AND P1, PT, R10, 0x1, PT ;  /* 0x000000010a00780c */ /* 0x000fe40003f25270 */
[----:B------:R-:W-:-:S11]  /*1cc0*/  LOP3.LUT P0, RZ, R9, 0x20, RZ, 0xc0, !PT ;  /* 0x0000002009ff7812 */ /* 0x000fd6000780c0ff */
[C---:B-1----:R-:W-:Y:S01]  /*1cd0*/  @P1 IMAD R6, R7.reuse, 0x8, R0 ;  /* 0x0000000807061824 */ /* 0x042fe200078e0200 */
[----:B------:R-:W-:Y:S01]  /*1ce0*/  @P1 MOV R9, 0xffffffff ;  /* 0xffffffff00091802 */ /* 0x000fe20000000f00 */
[----:B------:R-:W-:Y:S02]  /*1cf0*/  @P1 VIADD R7, R7, 0x40 ;  /* 0x0000004007071836 */ /* 0x000fe40000000000 */
[----:B------:R-:W-:Y:S02]  /*1d00*/  @P1 IMAD.MOV.U32 R11, RZ, RZ, 0x7f7fffff ;  /* 0x7f7fffffff0b1424 */ /* 0x000fe400078e00ff */
[----:B0-----:R-:W-:Y:S01]  /*1d10*/  @!P0 IMAD.MOV.U32 R8, RZ, RZ, -0x1 ;  /* 0xffffffffff088424 */ /* 0x001fe200078e00ff */
[----:B------:R-:W-:Y:S01]  /*1d20*/  @!P0 LEA R7, R7, R0, 0x3 ;  /* 0x0000000007078211 */ /* 0x000fe200078e18ff */
[----:B------:R-:W-:Y:S01]  /*1d30*/  @!P0 IMAD.MOV.U32 R10, RZ, RZ, 0x7f7fffff ;  /* 0x7f7fffffff0a8424 */ /* 0x000fe200078e00ff */
[----:B------:R2:W-:Y:S04]  /*1d40*/  @P1 STS [R6], R9 ;  /* 0x0000000906001388 */ /* 0x0005e80000000800 */
[----:B------:R2:W-:Y:S04]  /*1d50*/  @P1 STS [R6+0x100], R9 ;  /* 0x0001000906001388 */ /* 0x0005e80000000800 */
[----:B------:R2:W-:Y:S04]  /*1d60*/  @P1 STS [R6+0x4], R11 ;  /* 0x0000040b06001388 */ /* 0x0005e80000000800 */
[----:B------:R2:W-:Y:S04]  /*1d70*/  @P1 STS [R6+0x104], R11 ;  /* 0x0001040b06001388 */ /* 0x0005e80000000800 */
[----:B------:R2:W-:Y:S04]  /*1d80*/  @!P0 STS [R7], R8 ;  /* 0x0000000807008388 */ /* 0x0005e80000000800 */
[----:B------:R2:W-:Y:S02]  /*1d90*/  @!P0 STS [R7+0x4], R10 ;  /* 0x0000040a07008388 */ /* 0x0005e40000000800 */
.L_x_34:
[----:B------:R-:W-:Y:S05]  /*1da0*/  BSYNC.RECONVERGENT B3 ;  /* 0x0000000000037941 */ /* 0x000fea0003800200 */
.L_x_33:
[----:B------:R-:W-:Y:S01]  /*1db0*/  UMOV UR4, 0xffffffff ;  /* 0xffffffff00047882 */ /* 0x000fe20000000000 */
[----:B------:R-:W-:Y:S02]  /*1dc0*/  ISETP.GE.AND P0, PT, R4, 0x1, PT ;  /* 0x000000010400780c */ /* 0x000fe40003f06270 */
[----:B------:R-:W-:Y:S11]  /*1dd0*/  BRA.DIV UR4, `(.L_x_40) ;  /* 0x00000042044c7947 */ /* 0x000ff6000b800000 */
[----:B------:R-:W-:Y:S01]  /*1de0*/  NOP ;  /* 0x0000000000007918 */ /* 0x000fe20000000000 */
.L_x_155:
[----:B------:R-:W-:Y:S05]  /*1df0*/  @!P0 BRA `(.L_x_41) ;  /* 0x0000000000d48947 */ /* 0x000fea0003800000 */
[----:B------:R-:W-:Y:S01]  /*1e00*/  BSSY B4, `(.L_x_41) ;  /* 0x0000034000047945 */ /* 0x000fe20003800000 */
[----:B------:R-:W-:-:S07]  /*1e10*/  IMAD.MOV.U32 R4, RZ, RZ, 0x2 ;  /* 0x00000002ff047424 */ /* 0x000fce00078e00ff */
.L_x_54:
[----:B-12---:R-:W-:Y:S01]  /*1e20*/  SHF.R.S32.HI R6, RZ, 0x1, R4 ;  /* 0x00000001ff067819 */ /* 0x006fe20000011404 */
[----:B------:R-:W-:Y:S03]  /*1e30*/  BSSY B3, `(.L_x_42) ;  /* 0x000002d000037945 */ /* 0x000fe60003800000 */
[----:B------:R-:W-:-:S13]  /*1e40*/  ISETP.GE.AND P0, PT, R6, 0x1, PT ;  /* 0x000000010600780c */ /* 0x000fda0003f06270 */
[----:B0--3--:R-:W-:Y:S05]  /*1e50*/  @!P0 BRA `(.L_x_43) ;  /* 0x0000000000a88947 */ /* 0x009fea0003800000 */
[----:B------:R-:W-:-:S07]  /*1e60*/  IMAD.MOV.U32 R7, RZ, RZ, R6 ;  /* 0x000000ffff077224 */ /* 0x000fce00078e0006 */
.L_x_53:
[----:B------:R-:W-:Y:S01]  /*1e70*/  ISETP.GE.AND P0, PT, R21, UR8, PT ;  /* 0x0000000815007c0c */ /* 0x000fe2000bf06270 */
[----:B------:R-:W-:-:S12]  /*1e80*/  BSSY.RECONVERGENT B5, `(.L_x_44) ;  /* 0x0000021000057945 */ /* 0x000fd80003800200 */
[----:B0123--:R-:W-:Y:S05]  /*1e90*/  @P0 BRA `(.L_x_45) ;  /* 0x00000000007c0947 */ /* 0x00ffea0003800000 */
[----:B------:R-:W-:-:S07]  /*1ea0*/  IMAD.MOV.U32 R9, RZ, RZ, R21 ;  /* 0x000000ffff097224 */ /* 0x000fce00078e0015 */
.L_x_51:
[----:B-12---:R-:W-:Y:S01]  /*1eb0*/  LOP3.LUT R6, R9, R7, RZ, 0x3c, !PT ;  /* 0x0000000709067212 */ /* 0x006fe200078e3cff */
[----:B------:R-:W-:Y:S03]  /*1ec0*/  BSSY.RECONVERGENT B6, `(.L_x_46) ;  /* 0x0000019000067945 */ /* 0x000fe60003800200 */
[----:B------:R-:W-:-:S04]  /*1ed0*/  ISETP.GE.AND P0, PT, R6, UR8, PT ;  /* 0x0000000806007c0c */ /* 0x000fc8000bf06270 */
[----:B------:R-:W-:-:S13]  /*1ee0*/  ISETP.LE.U32.OR P0, PT, R6, R9, P0 ;  /* 0x000000090600720c */ /* 0x000fda0000703470 */
[----:B0--3--:R-:W-:Y:S05]  /*1ef0*/  @P0 BRA `(.L_x_47) ;  /* 0x0000000000540947 */ /* 0x009fea0003800000 */
[C---:B0-----:R-:W-:Y:S01]  /*1f00*/  IMAD R8, R9.reuse, 0x8, R0 ;  /* 0x0000000809087824 */ /* 0x041fe200078e0200 */
[----:B------:R-:W-:Y:S01]  /*1f10*/  LEA R11, R6, R0, 0x3 ;  /* 0x00000000060b7211 */ /* 0x000fe200078e18ff */
[----:B------:R-:W-:Y:S01]  /*1f20*/  BSSY.RELIABLE B7, `(.L_x_48) ;  /* 0x000000e000077945 */ /* 0x000fe20003800100 */
[----:B------:R-:W-:Y:S02]  /*1f30*/  LOP3.LUT P0, RZ, R9, R4, RZ, 0xc0, !PT ;  /* 0x0000000409ff7212 */ /* 0x000fe4000780c0ff */
[----:B------:R0:W1:Y:S04]  /*1f40*/  LDS R6, [R8] ;  /* 0x0000000008067984 */ /* 0x0000680000000800 */
[----:B------:R0:W2:Y:S04]  /*1f50*/  LDS R10, [R8+0x4] ;  /* 0x00000400080a7984 */ /* 0x0000a80000000800 */
[----:B------:R0:W3:Y:S04]  /*1f60*/  LDS R13, [R11] ;  /* 0x000000000b0d7984 */ /* 0x0000e80000000800 */
[----:B------:R0:W4:Y:S01]  /*1f70*/  LDS R15, [R11+0x4] ;  /* 0x000004000b0f7984 */ /* 0x0001220000000800 */
[----:B------:R-:W-:Y:S05]  /*1f80*/  @!P0 BRA `(.L_x_49) ;  /* 0x0000000000108947 */ /* 0x000fea0003800000 */
[----:B--2-4-:R-:W-:-:S13]  /*1f90*/  FSETP.GEU.AND P0, PT, R10, R15, PT ;  /* 0x0000000f0a00720b */ /* 0x014fda0003f0e000 */
[----:B------:R-:W-:Y:S05]  /*1fa0*/  @P0 BREAK.RELIABLE B7 ;  /* 0x0000000000070942 */ /* 0x000fea0003800100 */
[----:B------:R-:W-:Y:S05]  /*1fb0*/  @!P0 BRA `(.L_x_50) ;  /* 0x0000000000108947 */ /* 0x000fea0003800000 */
[----:B------:R-:W-:Y:S05]  /*1fc0*/  BRA `(.L_x_47) ;  /* 0x0000000000207947 */ /* 0x000fea0003800000 */
.L_x_49:
[----:B--2-4-:R-:W-:-:S13]  /*1fd0*/  FSETP.GT.AND P0, PT, R10, R15, PT ;  /* 0x0000000f0a00720b */ /* 0x014fda0003f04000 */
[----:B------:R-:W-:Y:S05]  /*1fe0*/  @!P0 BREAK.RELIABLE B7 ;  /* 0x0000000000078942 */ /* 0x000fea0003800100 */
[----:B------:R-:W-:Y:S05]  /*1ff0*/  @!P0 BRA `(.L_x_47) ;  /* 0x0000000000148947 */ /* 0x000fea0003800000 */
.L_x_50:
[----:B------:R-:W-:Y:S05]  /*2000*/  BSYNC.RELIABLE B7 ;  /* 0x0000000000077941 */ /* 0x000fea0003800100 */
.L_x_48:
[----:B---3--:R2:W-:Y:S04]  /*2010*/  STS [R8], R13 ;  /* 0x0000000d08007388 */ /* 0x0085e80000000800 */
[----:B------:R2:W-:Y:S04]  /*2020*/  STS [R8+0x4], R15 ;  /* 0x0000040f08007388 */ /* 0x0005e80000000800 */
[----:B-1----:R2:W-:Y:S04]  /*2030*/  STS [R11], R6 ;  /* 0x000000060b007388 */ /* 0x0025e80000000800 */
[----:B------:R2:W-:Y:S02]  /*2040*/  STS [R11+0x4], R10 ;  /* 0x0000040a0b007388 */ /* 0x0005e40000000800 */
.L_x_47:
[----:B------:R-:W-:Y:S05]  /*2050*/  BSYNC.RECONVERGENT B6 ;  /* 0x0000000000067941 */ /* 0x000fea0003800200 */
.L_x_46:
[----:B------:R-:W-:-:S05]  /*2060*/  VIADD R9, R9, 0x20 ;  /* 0x0000002009097836 */ /* 0x000fca0000000000 */
[----:B------:R-:W-:-:S13]  /*2070*/  ISETP.GE.AND P0, PT, R9, UR8, PT ;  /* 0x0000000809007c0c */ /* 0x000fda000bf06270 */
[----:B------:R-:W-:Y:S05]  /*2080*/  @!P0 BRA `(.L_x_51) ;  /* 0xfffffffc00888947 */ /* 0x000fea000383ffff */
.L_x_45:
[----:B------:R-:W-:Y:S05]  /*2090*/  BSYNC.RECONVERGENT B5 ;  /* 0x0000000000057941 */ /* 0x000fea0003800200 */
.L_x_44:
[----:B------:R-:W-:-:S03]  /*20a0*/  UMOV UR4, 0xffffffff ;  /* 0xffffffff00047882 */ /* 0x000fc60000000000 */
[----:B------:R-:W-:Y:S05]  /*20b0*/  BRA.DIV UR4, `(.L_x_52) ;  /* 0x0000003e04b07947 */ /* 0x000fea000b800000 */
[----:B------:R-:W-:Y:S01]  /*20c0*/  NOP ;  /* 0x0000000000007918 */ /* 0x000fe20000000000 */
.L_x_158:
[----:B------:R-:W-:Y:S02]  /*20d0*/  ISETP.GT.U32.AND P0, PT, R7, 0x1, PT ;  /* 0x000000010700780c */ /* 0x000fe40003f04070 */
[----:B------:R-:W-:-:S11]  /*20e0*/  SHF.R.U32.HI R7, RZ, 0x1, R7 ;  /* 0x00000001ff077819 */ /* 0x000fd60000011607 */
[----:B------:R-:W-:Y:S05]  /*20f0*/  @P0 BRA `(.L_x_53) ;  /* 0xfffffffc005c0947 */ /* 0x000fea000383ffff */
.L_x_43:
[----:B------:R-:W-:Y:S05]  /*2100*/  BSYNC B3 ;  /* 0x0000000000037941 */ /* 0x000fea0003800000 */
.L_x_42:
[----:B------:R-:W-:-:S05]  /*2110*/  IMAD.SHL.U32 R4, R4, 0x2, RZ ;  /* 0x0000000204047824 */ /* 0x000fca00078e00ff */
[----:B------:R-:W-:-:S13]  /*2120*/  ISETP.GT.AND P0, PT, R4, UR8, PT ;  /* 0x0000000804007c0c */ /* 0x000fda000bf04270 */
[----:B------:R-:W-:Y:S05]  /*2130*/  @!P0 BRA `(.L_x_54) ;  /* 0xfffffffc00388947 */ /* 0x000fea000383ffff */
[----:B------:R-:W-:Y:S05]  /*2140*/  BSYNC B4 ;  /* 0x0000000000047941 */ /* 0x000fea0003800000 */
.L_x_41:
[----:B------:R-:W4:Y:S02]  /*2150*/  LDCU UR4, c[0x0][0x3a8] ;  /* 0x00007500ff0477ac */ /* 0x000f240008000800 */
[----:B----4-:R-:W-:-:S03]  /*2160*/  UISETP.GE.AND UP0, UPT, UR4, 0x20, UPT ;  /* 0x000000200400788c */ /* 0x010fc6000bf06270 */
[----:B------:R-:W-:-:S03]  /*2170*/  UMOV UR4, 0xffffffff ;  /* 0xffffffff00047882 */ /* 0x000fc60000000000 */
[----:B------:R-:W-:Y:S01]  /*2180*/  PLOP3.LUT P0, PT, PT, PT, UP0, 0x80, 0x8 ;  /* 0x000000000008781c */ /* 0x000fe20003f0f008 */
[----:B------:R-:W-:-:S12]  /*2190*/  BRA.DIV UR4, `(.L_x_55) ;  /* 0x0000003e04947947 */ /* 0x000fd8000b800000 */
[----:B------:R-:W-:Y:S01]  /*21a0*/  NOP ;  /* 0x0000000000007918 */ /* 0x000fe20000000000 */
.L_x_161:
[----:B------:R-:W-:Y:S05]  /*21b0*/  @!P0 BRA `(.L_x_56) ;  /* 0x0000000400548947 */ /* 0x000fea0003800000 */
[----:B------:R-:W-:Y:S01]  /*21c0*/  UIADD3 UR4, UPT, UPT, UR5, -0x1, URZ ;  /* 0xffffffff05047890 */ /* 0x000fe2000fffe0ff */
[----:B------:R-:W-:-:S03]  /*21d0*/  IMAD.MOV.U32 R4, RZ, RZ, RZ ;  /* 0x000000ffff047224 */ /* 0x000fc600078e00ff */
[----:B------:R-:W-:-:S09]  /*21e0*/  UISETP.GE.U32.AND UP0, UPT, UR4, 0x7, UPT ;  /* 0x000000070400788c */ /* 0x000fd2000bf06070 */
[----:B------:R-:W-:Y:S05]  /*21f0*/  BRA.U !UP0, `(.L_x_57) ;  /* 0x0000000108787547 */ /* 0x000fea000b800000 */
[----:B------:R-:W-:Y:S01]  /*2200*/  BSSY.RECONVERGENT B3, `(.L_x_58) ;  /* 0x000001c000037945 */ /* 0x000fe20003800200 */
[----:B-12---:R-:W-:-:S07]  /*2210*/  IMAD.MOV.U32 R6, RZ, RZ, RZ ;  /* 0x000000ffff067224 */ /* 0x006fce00078e00ff */
.L_x_59:
[----:B------:R-:W-:Y:S01]  /*2220*/  IADD3 R7, PT, PT, R27, R6, RZ ;  /* 0x000000061b077210 */ /* 0x000fe20007ffe0ff */
[C---:B--2---:R-:W-:Y:S02]  /*2230*/  IMAD R4, R6.reuse, 0x4, R1 ;  /* 0x0000000406047824 */ /* 0x044fe400078e0201 */
[----:B------:R-:W-:Y:S02]  /*2240*/  VIADD R6, R6, 0x8 ;  /* 0x0000000806067836 */ /* 0x000fe40000000000 */
[----:B------:R-:W-:-:S03]  /*2250*/  IMAD R7, R7, 0x8, R0 ;  /* 0x0000000807077824 */ /* 0x000fc600078e0200 */
[----:B------:R-:W-:Y:S02]  /*2260*/  ISETP.NE.AND P1, PT, R6, UR12, PT ;  /* 0x0000000c06007c0c */ /* 0x000fe4000bf25270 */
[----:B------:R-:W-:Y:S04]  /*2270*/  LDS R12, [R7] ;  /* 0x00000000070c7984 */ /* 0x000fe80000000800 */
[----:B0--3--:R-:W-:Y:S04]  /*2280*/  LDS R13, [R7+0x8] ;  /* 0x00000800070d7984 */ /* 0x009fe80000000800 */
[----:B------:R-:W-:Y:S04]  /*2290*/  LDS R14, [R7+0x10] ;  /* 0x00001000070e7984 */ /* 0x000fe80000000800 */
[----:B------:R-:W0:Y:S04]  /*22a0*/  LDS R15, [R7+0x18] ;  /* 0x00001800070f7984 */ /* 0x000e280000000800 */
[----:B------:R-:W-:Y:S04]  /*22b0*/  LDS R8, [R7+0x4] ;  /* 0x0000040007087984 */ /* 0x000fe80000000800 */
[----:B------:R-:W-:Y:S04]  /*22c0*/  LDS R9, [R7+0xc] ;  /* 0x00000c0007097984 */ /* 0x000fe80000000800 */
[----:B------:R-:W-:Y:S04]  /*22d0*/  LDS R10, [R7+0x14] ;  /* 0x00001400070a7984 */ /* 0x000fe80000000800 */
[----:B------:R-:W1:Y:S04]  /*22e0*/  LDS R11, [R7+0x1c] ;  /* 0x00001c00070b7984 */ /* 0x000e680000000800 */
[----:B0-----:R-:W-:Y:S04]  /*22f0*/  STL.128 [R4], R12 ;  /* 0x0000000c04007387 */ /* 0x001fe80000100c00 */
[----:B------:R-:W-:Y:S04]  /*2300*/  LDS R12, [R7+0x20] ;  /* 0x00002000070c7984 */ /* 0x000fe80000000800 */
[----:B------:R-:W-:Y:S04]  /*2310*/  LDS R13, [R7+0x28] ;  /* 0x00002800070d7984 */ /* 0x000fe80000000800 */
[----:B------:R-:W-:Y:S04]  /*2320*/  LDS R14, [R7+0x30] ;  /* 0x00003000070e7984 */ /* 0x000fe80000000800 */
[----:B-1----:R-:W-:Y:S04]  /*2330*/  STL.128 [R4+0x80], R8 ;  /* 0x0000800804007387 */ /* 0x002fe80000100c00 */
[----:B------:R-:W0:Y:S04]  /*2340*/  LDS R15, [R7+0x38] ;  /* 0x00003800070f7984 */ /* 0x000e280000000800 */
[----:B------:R-:W-:Y:S04]  /*2350*/  LDS R8, [R7+0x24] ;  /* 0x0000240007087984 */ /* 0x000fe80000000800 */
[----:B------:R-:W-:Y:S04]  /*2360*/  LDS R9, [R7+0x2c] ;  /* 0x00002c0007097984 */ /* 0x000fe80000000800 */
[----:B------:R-:W-:Y:S04]  /*2370*/  LDS R10, [R7+0x34] ;  /* 0x00003400070a7984 */ /* 0x000fe80000000800 */
[----:B------:R-:W1:Y:S04]  /*2380*/  LDS R11, [R7+0x3c] ;  /* 0x00003c00070b7984 */ /* 0x000e680000000800 */
[----:B0-----:R2:W-:Y:S04]  /*2390*/  STL.128 [R4+0x10], R12 ;  /* 0x0000100c04007387 */ /* 0x0015e80000100c00 */
[----:B-1----:R2:W-:Y:S01]  /*23a0*/  STL.128 [R4+0x90], R8 ;  /* 0x0000900804007387 */ /* 0x0025e20000100c00 */
[----:B------:R-:W-:Y:S05]  /*23b0*/  @P1 BRA `(.L_x_59) ;  /* 0xfffffffc00981947 */ /* 0x000fea000383ffff */
[----:B------:R-:W-:Y:S05]  /*23c0*/  BSYNC.RECONVERGENT B3 ;  /* 0x0000000000037941 */ /* 0x000fea0003800200 */
.L_x_58:
[----:B--2---:R-:W-:-:S07]  /*23d0*/  IMAD.U32 R4, RZ, RZ, UR12 ;  /* 0x0000000cff047e24 */ /* 0x004fce000f8e00ff */
.L_x_57:
[----:B------:R-:W-:-:S09]  /*23e0*/  UISETP.NE.AND UP0, UPT, UR14, URZ, UPT ;  /* 0x000000ff0e00728c */ /* 0x000fd2000bf05270 */
[----:B------:R-:W-:Y:S05]  /*23f0*/  BRA.U !UP0, `(.L_x_56) ;  /* 0x0000000108c47547 */ /* 0x000fea000b800000 */
[----:B------:R-:W-:Y:S02]  /*2400*/  UIADD3 UR4, UPT, UPT, UR14, -0x1, URZ ;  /* 0xffffffff0e047890 */ /* 0x000fe4000fffe0ff */
[----:B------:R-:W-:Y:S02]  /*2410*/  UISETP.NE.AND UP1, UPT, UR15, URZ, UPT ;  /* 0x000000ff0f00728c */ /* 0x000fe4000bf25270 */
[----:B------:R-:W-:-:S09]  /*2420*/  UISETP.GE.U32.AND UP0, UPT, UR4, 0x3, UPT ;  /* 0x000000030400788c */ /* 0x000fd2000bf06070 */
[----:B------:R-:W-:Y:S05]  /*2430*/  BRA.U !UP0, `(.L_x_60) ;  /* 0x0000000108507547 */ /* 0x000fea000b800000 */
[----:B--2---:R-:W-:Y:S01]  /*2440*/  IADD3 R7, PT, PT, R27, R4, RZ ;  /* 0x000000041b077210 */ /* 0x004fe20007ffe0ff */
[C---:B------:R-:W-:Y:S02]  /*2450*/  IMAD R9, R4.reuse, 0x4, R1 ;  /* 0x0000000404097824 */ /* 0x040fe400078e0201 */
[----:B------:R-:W-:Y:S02]  /*2460*/  VIADD R4, R4, 0x4 ;  /* 0x0000000404047836 */ /* 0x000fe40000000000 */
[----:B------:R-:W-:-:S05]  /*2470*/  IMAD R7, R7, 0x8, R0 ;  /* 0x0000000807077824 */ /* 0x000fca00078e0200 */
[----:B-1----:R-:W1:Y:S04]  /*2480*/  LDS R6, [R7] ;  /* 0x0000000007067984 */ /* 0x002e680000000800 */
[----:B0-----:R-:W0:Y:S04]  /*2490*/  LDS R8, [R7+0x4] ;  /* 0x0000040007087984 */ /* 0x001e280000000800 */
[----:B------:R-:W2:Y:S04]  /*24a0*/  LDS R10, [R7+0x8] ;  /* 0x00000800070a7984 */ /* 0x000ea80000000800 */
[----:B------:R-:W4:Y:S04]  /*24b0*/  LDS R12, [R7+0xc] ;  /* 0x00000c00070c7984 */ /* 0x000f280000000800 */
[----:B------:R-:W5:Y:S04]  /*24c0*/  LDS R14, [R7+0x10] ;  /* 0x00001000070e7984 */ /* 0x000f680000000800 */
[----:B------:R-:W3:Y:S04]  /*24d0*/  LDS R16, [R7+0x14] ;  /* 0x0000140007107984 */ /* 0x000ee80000000800 */
[----:B------:R-:W3:Y:S04]  /*24e0*/  LDS R18, [R7+0x18] ;  /* 0x0000180007127984 */ /* 0x000ee80000000800 */
[----:B------:R-:W3:Y:S04]  /*24f0*/  LDS R11, [R7+0x1c] ;  /* 0x00001c00070b7984 */ /* 0x000ee80000000800 */
[----:B-1----:R1:W-:Y:S04]  /*2500*/  STL [R9], R6 ;  /* 0x0000000609007387 */ /* 0x0023e80000100800 */
[----:B0-----:R1:W-:Y:S04]  /*2510*/  STL [R9+0x80], R8 ;  /* 0x0000800809007387 */ /* 0x0013e80000100800 */
[----:B--2---:R1:W-:Y:S04]  /*2520*/  STL [R9+0x4], R10 ;  /* 0x0000040a09007387 */ /* 0x0043e80000100800 */
[----:B----4-:R1:W-:Y:S04]  /*2530*/  STL [R9+0x84], R12 ;  /* 0x0000840c09007387 */ /* 0x0103e80000100800 */
[----:B-----5:R1:W-:Y:S04]  /*2540*/  STL [R9+0x8], R14 ;  /* 0x0000080e09007387 */ /* 0x0203e80000100800 */
[----:B---3--:R1:W-:Y:S04]  /*2550*/  STL [R9+0x88], R16 ;  /* 0x0000881009007387 */ /* 0x0083e80000100800 */
[----:B------:R1:W-:Y:S04]  /*2560*/  STL [R9+0xc], R18 ;  /* 0x00000c1209007387 */ /* 0x0003e80000100800 */
[----:B------:R1:W-:Y:S02]  /*2570*/  STL [R9+0x8c], R11 ;  /* 0x00008c0b09007387 */ /* 0x0003e40000100800 */
.L_x_60:
[----:B------:R-:W-:Y:S05]  /*2580*/  BRA.U !UP1, `(.L_x_56) ;  /* 0x0000000109607547 */ /* 0x000fea000b800000 */
[----:B------:R-:W-:Y:S02]  /*2590*/  UISETP.NE.AND UP1, UPT, UR15, 0x1, UPT ;  /* 0x000000010f00788c */ /* 0x000fe4000bf25270 */
[----:B------:R-:W-:-:S04]  /*25a0*/  ULOP3.LUT UR4, UR5, 0x1, URZ, 0xc0, !UPT ;  /* 0x0000000105047892 */ /* 0x000fc8000f8ec0ff */
[----:B------:R-:W-:-:S03]  /*25b0*/  UISETP.NE.U32.AND UP0, UPT, UR4, 0x1, UPT ;  /* 0x000000010400788c */ /* 0x000fc6000bf05070 */
[----:B------:R-:W-:Y:S08]  /*25c0*/  BRA.U !UP1, `(.L_x_61) ;  /* 0x0000000109307547 */ /* 0x000ff0000b800000 */
[----:B--2---:R-:W-:Y:S02]  /*25d0*/  IMAD.IADD R7, R27, 0x1, R4 ;  /* 0x000000011b077824 */ /* 0x004fe400078e0204 */
[C---:B-1----:R-:W-:Y:S02]  /*25e0*/  IMAD R9, R4.reuse, 0x4, R1 ;  /* 0x0000000404097824 */ /* 0x042fe400078e0201 */
[----:B------:R-:W-:Y:S01]  /*25f0*/  VIADD R4, R4, 0x2 ;  /* 0x0000000204047836 */ /* 0x000fe20000000000 */
[----:B------:R-:W-:-:S05]  /*2600*/  LEA R7, R7, R0, 0x3 ;  /* 0x0000000007077211 */ /* 0x000fca00078e18ff */
[----:B------:R-:W1:Y:S04]  /*2610*/  LDS R6, [R7] ;  /* 0x0000000007067984 */ /* 0x000e680000000800 */
[----:B0-----:R-:W0:Y:S04]  /*2620*/  LDS R8, [R7+0x4] ;  /* 0x0000040007087984 */ /* 0x001e280000000800 */
[----:B------:R-:W2:Y:S04]  /*2630*/  LDS R10, [R7+0x8] ;  /* 0x00000800070a7984 */ /* 0x000ea80000000800 */
[----:B------:R-:W4:Y:S04]  /*2640*/  LDS R12, [R7+0xc] ;  /* 0x00000c00070c7984 */ /* 0x000f280000000800 */
[----:B-1----:R1:W-:Y:S04]  /*2650*/  STL [R9], R6 ;  /* 0x0000000609007387 */ /* 0x0023e80000100800 */
[----:B0-----:R1:W-:Y:S04]  /*2660*/  STL [R9+0x80], R8 ;  /* 0x0000800809007387 */ /* 0x0013e80000100800 */
[----:B--2---:R1:W-:Y:S04]  /*2670*/  STL [R9+0x4], R10 ;  /* 0x0000040a09007387 */ /* 0x0043e80000100800 */
[----:B----4-:R1:W-:Y:S02]  /*2680*/  STL [R9+0x84], R12 ;  /* 0x0000840c09007387 */ /* 0x0103e40000100800 */
.L_x_61:
[----:B------:R-:W-:Y:S05]  /*2690*/  BRA.U UP0, `(.L_x_56) ;  /* 0x00000001001c7547 */ /* 0x000fea000b800000 */
[----:B--2---:R-:W-:Y:S01]  /*26a0*/  IMAD.IADD R7, R27, 0x1, R4 ;  /* 0x000000011b077824 */ /* 0x004fe200078e0204 */
[----:B-1----:R-:W-:-:S03]  /*26b0*/  LEA R9, R4, R1, 0x2 ;  /* 0x0000000104097211 */ /* 0x002fc600078e10ff */
[----:B------:R-:W-:-:S05]  /*26c0*/  IMAD R7, R7, 0x8, R0 ;  /* 0x0000000807077824 */ /* 0x000fca00078e0200 */
[----:B------:R-:W1:Y:S04]  /*26d0*/  LDS R6, [R7] ;  /* 0x0000000007067984 */ /* 0x000e680000000800 */
[----:B0-----:R-:W0:Y:S04]  /*26e0*/  LDS R8, [R7+0x4] ;  /* 0x0000040007087984 */ /* 0x001e280000000800 */
[----:B-1----:R4:W-:Y:S04]  /*26f0*/  STL [R9], R6 ;  /* 0x0000000609007387 */ /* 0x0029e80000100800 */
[----:B0-----:R4:W-:Y:S02]  /*2700*/  STL [R9+0x80], R8 ;  /* 0x0000800809007387 */ /* 0x0019e40000100800 */
.L_x_56:
[----:B------:R-:W-:Y:S01]  /*2710*/  UMOV UR4, 0xffffffff ;  /* 0xffffffff00047882 */ /* 0x000fe20000000000 */
[----:B------:R-:W-:Y:S02]  /*2720*/  ISETP.NE.AND P1, PT, R21, RZ, PT ;  /* 0x000000ff1500720c */ /* 0x000fe40003f25270 */
[----:B------:R-:W-:Y:S11]  /*2730*/  BRA.DIV UR4, `(.L_x_62) ;  /* 0x0000003a04487947 */ /* 0x000ff6000b800000 */
[----:B------:R-:W-:Y:S01]  /*2740*/  NOP ;  /* 0x0000000000007918 */ /* 0x000fe20000000000 */
[----:B------:R0:W-:Y:S01]  /*2750*/  @!P1 STS [R22+0x2000], RZ ;  /* 0x002000ff16009388 */ /* 0x0001e20000000800 */
[----:B------:R-:W-:Y:S01]  /*2760*/  NOP ;  /* 0x0000000000007918 */ /* 0x000fe20000000000 */
.L_x_165:
[----:B-1----:R-:W-:Y:S01]  /*2770*/  IMAD.MOV.U32 R18, RZ, RZ, -0x40800000 ;  /* 0xbf800000ff127424 */ /* 0x002fe200078e00ff */
[----:B------:R-:W-:Y:S06]  /*2780*/  @!P0 BRA `(.L_x_63) ;  /* 0x0000000000f88947 */ /* 0x000fec0003800000 */
[----:B------:R-:W-:Y:S01]  /*2790*/  UIADD3 UR4, UPT, UPT, UR5, -0x1, URZ ;  /* 0xffffffff05047890 */ /* 0x000fe2000fffe0ff */
[----:B------:R-:W-:Y:S02]  /*27a0*/  IMAD.MOV.U32 R18, RZ, RZ, -0x40800000 ;  /* 0xbf800000ff127424 */ /* 0x000fe400078e00ff */
[----:B--2---:R-:W-:Y:S01]  /*27b0*/  IMAD.MOV.U32 R7, RZ, RZ, RZ ;  /* 0x000000ffff077224 */ /* 0x004fe200078e00ff */
[----:B------:R-:W-:-:S09]  /*27c0*/  UISETP.GE.U32.AND UP0, UPT, UR4, 0xf, UPT ;  /* 0x0000000f0400788c */ /* 0x000fd2000bf06070 */
[----:B------:R-:W-:Y:S05]  /*27d0*/  BRA.U !UP0, `(.L_x_64) ;  /* 0x0000000108547547 */ /* 0x000fea000b800000 */
[----:B------:R-:W-:Y:S01]  /*27e0*/  HFMA2 R4, -RZ, RZ, 0, 0 ;  /* 0x00000000ff047431 */ /* 0x000fe200000001ff */
[----:B------:R-:W-:Y:S01]  /*27f0*/  BSSY.RECONVERGENT B3, `(.L_x_65) ;  /* 0x0000012000037945 */ /* 0x000fe20003800200 */
[----:B------:R-:W-:-:S07]  /*2800*/  IMAD.MOV.U32 R18, RZ, RZ, -0x40800000 ;  /* 0xbf800000ff127424 */ /* 0x000fce00078e00ff */
.L_x_66:
[----:B----4-:R-:W-:-:S05]  /*2810*/  IMAD R6, R4, 0x4, R24 ;  /* 0x0000000404067824 */ /* 0x010fca00078e0218 */
[----:B0--3--:R-:W2:Y:S04]  /*2820*/  LDL.128 R12, [R6] ;  /* 0x00000000060c7983 */ /* 0x009ea80000100c00 */
[----:B------:R-:W3:Y:S01]  /*2830*/  LDL.128 R8, [R6+0x10] ;  /* 0x0000100006087983 */ /* 0x000ee20000100c00 */
[----:B--2---:R-:W-:-:S03]  /*2840*/  FMNMX3 R12, R18, R12, R13, !PT ;  /* 0x0000000c120c7276 */ /* 0x004fc6000780000d */
[----:B------:R-:W2:Y:S01]  /*2850*/  LDL.128 R16, [R6+0x30] ;  /* 0x0000300006107983 */ /* 0x000ea20000100c00 */
[----:B------:R-:W-:-:S03]  /*2860*/  FMNMX3 R7, R12, R14, R15, !PT ;  /* 0x0000000e0c077276 */ /* 0x000fc6000780000f */
[----:B------:R-:W4:Y:S01]  /*2870*/  LDL.128 R12, [R6+0x20] ;  /* 0x00002000060c7983 */ /* 0x000f220000100c00 */
[----:B------:R-:W-:Y:S01]  /*2880*/  VIADD R4, R4, 0x10 ;  /* 0x0000001004047836 */ /* 0x000fe20000000000 */
[----:B---3--:R-:W-:-:S04]  /*2890*/  FMNMX3 R7, R7, R8, R9, !PT ;  /* 0x0000000807077276 */ /* 0x008fc80007800009 */
[----:B------:R-:W-:Y:S02]  /*28a0*/  FMNMX3 R7, R7, R10, R11, !PT ;  /* 0x0000000a07077276 */ /* 0x000fe4000780000b */
[----:B------:R-:W-:Y:S02]  /*28b0*/  ISETP.NE.AND P1, PT, R4, UR16, PT ;  /* 0x0000001004007c0c */ /* 0x000fe4000bf25270 */
[----:B----4-:R-:W-:-:S04]  /*28c0*/  FMNMX3 R7, R7, R12, R13, !PT ;  /* 0x0000000c07077276 */ /* 0x010fc8000780000d */
[----:B------:R-:W-:-:S04]  /*28d0*/  FMNMX3 R7, R7, R14, R15, !PT ;  /* 0x0000000e07077276 */ /* 0x000fc8000780000f */
[----:B--2---:R-:W-:-:S04]  /*28e0*/  FMNMX3 R7, R7, R16, R17, !PT ;  /* 0x0000001007077276 */ /* 0x004fc80007800011 */
[----:B------:R-:W-:Y:S01]  /*28f0*/  FMNMX3 R18, R7, R18, R19, !PT ;  /* 0x0000001207127276 */ /* 0x000fe20007800013 */
[----:B------:R-:W-:Y:S06]  /*2900*/  @P1 BRA `(.L_x_66) ;  /* 0xfffffffc00c01947 */ /* 0x000fec000383ffff */
[----:B------:R-:W-:Y:S05]  /*2910*/  BSYNC.RECONVERGENT B3 ;  /* 0x0000000000037941 */ /* 0x000fea0003800200 */
.L_x_65:
[----:B------:R-:W-:-:S07]  /*2920*/  IMAD.U32 R7, RZ, RZ, UR16 ;  /* 0x00000010ff077e24 */ /* 0x000fce000f8e00ff */
.L_x_64:
        /* <DEDUP_REMOVED lines=8> */
[----:B0---4-:R-:W2:Y:S04]  /*29b0*/  LDL.128 R8, [R4] ;  /* 0x0000000004087983 */ /* 0x011ea80000100c00 */
[----:B---3--:R-:W3:Y:S01]  /*29c0*/  LDL.128 R12, [R4+0x10] ;  /* 0x00001000040c7983 */ /* 0x008ee20000100c00 */
[----:B------:R-:W-:Y:S02]  /*29d0*/  IADD3 R7, PT, PT, R7, 0x8, RZ ;  /* 0x0000000807077810 */ /* 0x000fe40007ffe0ff */
[----:B--2---:R-:W-:-:S04]  /*29e0*/  FMNMX3 R8, R18, R8, R9, !PT ;  /* 0x0000000812087276 */ /* 0x004fc80007800009 */
[----:B------:R-:W-:-:S04]  /*29f0*/  FMNMX3 R8, R8, R10, R11, !PT ;  /* 0x0000000a08087276 */ /* 0x000fc8000780000b */
[----:B---3--:R-:W-:-:S04]  /*2a00*/  FMNMX3 R8, R8, R12, R13, !PT ;  /* 0x0000000c08087276 */ /* 0x008fc8000780000d */
[----:B------:R-:W-:-:S07]  /*2a10*/  FMNMX3 R18, R8, R14, R15, !PT ;  /* 0x0000000e08127276 */ /* 0x000fce000780000f */
.L_x_67:
[----:B------:R-:W-:Y:S05]  /*2a20*/  BRA.U !UP1, `(.L_x_63) ;  /* 0x0000000109507547 */ /* 0x000fea000b800000 */
[----:B------:R-:W-:Y:S02]  /*2a30*/  UIADD3 UR4, UPT, UPT, UR14, -0x1, URZ ;  /* 0xffffffff0e047890 */ /* 0x000fe4000fffe0ff */
[----:B------:R-:W-:Y:S02]  /*2a40*/  UISETP.NE.AND UP1, UPT, UR15, URZ, UPT ;  /* 0x000000ff0f00728c */ /* 0x000fe4000bf25270 */
[----:B------:R-:W-:-:S09]  /*2a50*/  UISETP.GE.U32.AND UP0, UPT, UR4, 0x3, UPT ;  /* 0x000000030400788c */ /* 0x000fd2000bf06070 */
[----:B------:R-:W-:Y:S05]  /*2a60*/  BRA.U !UP0, `(.L_x_68) ;  /* 0x0000000108147547 */ /* 0x000fea000b800000 */
[----:B0---4-:R-:W-:-:S06]  /*2a70*/  IMAD R8, R7, 0x4, R24 ;  /* 0x0000000407087824 */ /* 0x011fcc00078e0218 */
[----:B------:R-:W2:Y:S01]  /*2a80*/  LDL.128 R8, [R8] ;  /* 0x0000000008087983 */ /* 0x000ea20000100c00 */
[----:B------:R-:W-:Y:S01]  /*2a90*/  VIADD R7, R7, 0x4 ;  /* 0x0000000407077836 */ /* 0x000fe20000000000 */
[----:B--2---:R-:W-:-:S04]  /*2aa0*/  FMNMX3 R9, R18, R8, R9, !PT ;  /* 0x0000000812097276 */ /* 0x004fc80007800009 */
[----:B------:R-:W-:-:S07]  /*2ab0*/  FMNMX3 R18, R9, R10, R11, !PT ;  /* 0x0000000a09127276 */ /* 0x000fce000780000b */
.L_x_68:
[----:B------:R-:W-:Y:S05]  /*2ac0*/  BRA.U !UP1, `(.L_x_63) ;  /* 0x0000000109287547 */ /* 0x000fea000b800000 */
[----:B------:R-:W-:-:S05]  /*2ad0*/  IMAD R4, R7, 0x4, R24 ;  /* 0x0000000407047824 */ /* 0x000fca00078e0218 */
[----:B----4-:R-:W2:Y:S01]  /*2ae0*/  LDL.64 R6, [R4] ;  /* 0x0000000004067983 */ /* 0x010ea20000100a00 */
        /* <DEDUP_REMOVED lines=8> */
.L_x_63:
[----:B------:R-:W-:-:S03]  /*2b70*/  UMOV UR4, 0xffffffff ;  /* 0xffffffff00047882 */ /* 0x000fc60000000000 */
[----:B------:R-:W-:Y:S05]  /*2b80*/  BRA.DIV UR4, `(.L_x_69) ;  /* 0x0000003604647947 */ /* 0x000fea000b800000 */
[----:B--2---:R-:W1:Y:S02]  /*2b90*/  SHFL.DOWN PT, R7, R18, 0x10, 0x1f ;  /* 0x0a001f0012077f89 */ /* 0x004e6400000e0000 */
[----:B-1----:R-:W-:-:S05]  /*2ba0*/  FMNMX R7, R7, R18, !PT ;  /* 0x0000001207077209 */ /* 0x002fca0007800000 */
[----:B------:R-:W1:Y:S02]  /*2bb0*/  SHFL.DOWN PT, R4, R7, 0x8, 0x1f ;  /* 0x09001f0007047f89 */ /* 0x000e6400000e0000 */
[----:B-1----:R-:W-:-:S05]  /*2bc0*/  FMNMX R4, R7, R4, !PT ;  /* 0x0000000407047209 */ /* 0x002fca0007800000 */
[----:B----4-:R-:W1:Y:S02]  /*2bd0*/  SHFL.DOWN PT, R9, R4, 0x4, 0x1f ;  /* 0x08801f0004097f89 */ /* 0x010e6400000e0000 */
[----:B-1----:R-:W-:-:S05]  /*2be0*/  FMNMX R9, R4, R9, !PT ;  /* 0x0000000904097209 */ /* 0x002fca0007800000 */
[----:B0-----:R-:W0:Y:S02]  /*2bf0*/  SHFL.DOWN PT, R8, R9, 0x2, 0x1f ;  /* 0x08401f0009087f89 */ /* 0x001e2400000e0000 */
[----:B0-----:R-:W-:-:S05]  /*2c00*/  FMNMX R8, R9, R8, !PT ;  /* 0x0000000809087209 */ /* 0x001fca0007800000 */
[----:B------:R0:W1:Y:S02]  /*2c10*/  SHFL.DOWN PT, R11, R8, 0x1, 0x1f ;  /* 0x08201f00080b7f89 */ /* 0x00006400000e0000 */
.L_x_172:
[----:B01----:R-:W-:Y:S01]  /*2c20*/  FMNMX R8, R8, R11, !PT ;  /* 0x0000000b08087209 */ /* 0x003fe20007800000 */
[----:B------:R-:W-:Y:S06]  /*2c30*/  BRA `(.L_x_70) ;  /* 0x0000000000147947 */ /* 0x000fec0003800000 */
.L_x_20:
[----:B------:R-:W-:-:S06]  /*2c40*/  VIADD R7, R6, 0x1 ;  /* 0x0000000106077836 */ /* 0x000fcc0000000000 */
[----:B------:R-:W0:Y:S02]  /*2c50*/  ATOMS.CAS R7, [R22+0x2000], R6, R7 ;  /* 0x002000061607738d */ /* 0x000e240000000007 */
[----:B0-----:R-:W-:-:S13]  /*2c60*/  ISETP.NE.AND P1, PT, R7, R6, PT ;  /* 0x000000060700720c */ /* 0x001fda0003f25270 */
[----:B------:R-:W-:Y:S05]  /*2c70*/  @!P1 BREAK B0 ;  /* 0x0000000000009942 */ /* 0x000fea0003800000 */
[----:B------:R-:W-:Y:S05]  /*2c80*/  @!P1 BRA `(.L_x_71) ;  /* 0x0000000000089947 */ /* 0x000fea0003800000 */
.L_x_70:
[----:B------:R-:W-:Y:S05]  /*2c90*/  BSYNC B0 ;  /* 0x0000000000007941 */ /* 0x000fea0003800000 */
.L_x_19:
[----:B------:R-:W-:Y:S05]  /*2ca0*/  BRA `(.L_x_72) ;  /* 0xffffffe000b47947 */ /* 0x000fea000383ffff */
.L_x_71:
[----:B------:R-:W-:Y:S05]  /*2cb0*/  BSYNC.RECONVERGENT B1 ;  /* 0x0000000000017941 */ /* 0x000fea0003800200 */
.L_x_18:
[----:B------:R-:W-:Y:S01]  /*2cc0*/  LEA R6, R6, R23, 0x3 ;  /* 0x0000001706067211 */ /* 0x000fe200078e18ff */
[----:B------:R-:W-:-:S05]  /*2cd0*/  IMAD.IADD R4, R28, 0x1, R25 ;  /* 0x000000011c047824 */ /* 0x000fca00078e0219 */
[----:B------:R0:W-:Y:S02]  /*2ce0*/  STS.64 [R6], R4 ;  /* 0x0000000406007388 */ /* 0x0001e40000000a00 */
.L_x_17:
[----:B------:R-:W-:Y:S05]  /*2cf0*/  BSYNC.RECONVERGENT B2 ;  /* 0x0000000000027941 */ /* 0x000fea0003800200 */
.L_x_16:
[----:B------:R-:W1:Y:S01]  /*2d00*/  LDCU UR4, c[0x0][0x398] ;  /* 0x00007300ff0477ac */ /* 0x000e620008000800 */
[----:B0-----:R-:W-:Y:S02]  /*2d10*/  VIADD R4, R25, 0x400 ;  /* 0x0000040019047836 */ /* 0x001fe40000000000 */
[----:B------:R-:W-:-:S03]  /*2d20*/  VIADD R28, R28, 0x20 ;  /* 0x000000201c1c7836 */ /* 0x000fc60000000000 */
[----:B-1----:R-:W-:Y:S02]  /*2d30*/  ISETP.GT.AND P1, PT, R4, UR4, PT ;  /* 0x0000000404007c0c */ /* 0x002fe4000bf24270 */
[----:B------:R-:W-:-:S04]  /*2d40*/  IADD3 R4, PT, PT, -R25, UR4, RZ ;  /* 0x0000000419047c10 */ /* 0x000fc8000fffe1ff */
[----:B------:R-:W-:-:S04]  /*2d50*/  SEL R5, R4, 0x400, P1 ;  /* 0x0000040004057807 */ /* 0x000fc80000800000 */
[----:B------:R-:W-:-:S13]  /*2d60*/  ISETP.GE.AND P1, PT, R28, R5, PT ;  /* 0x000000051c00720c */ /* 0x000fda0003f26270 */
[----:B------:R-:W-:Y:S05]  /*2d70*/  @!P1 BRA `(.L_x_73) ;  /* 0xffffffe0004c9947 */ /* 0x000fea000383ffff */
.L_x_15:
[----:B------:R-:W-:Y:S05]  /*2d80*/  WARPSYNC.ALL ;  /* 0x0000000000007948 */ /* 0x000fea0003800000 */
[----:B------:R-:W-:Y:S01]  /*2d90*/  VIADD R25, R25, 0x400 ;  /* 0x0000040019197836 */ /* 0x000fe20000000000 */
[----:B------:R-:W0:Y:S01]  /*2da0*/  LDCU UR4, c[0x0][0x398] ;  /* 0x00007300ff0477ac */ /* 0x000e220008000800 */
[----:B------:R-:W-:Y:S03]  /*2db0*/  BAR.SYNC.DEFER_BLOCKING 0x0 ;  /* 0x0000000000007b1d */ /* 0x000fe60000010000 */
[----:B0-----:R-:W-:-:S13]  /*2dc0*/  ISETP.GE.AND P0, PT, R25, UR4, PT ;  /* 0x0000000419007c0c */ /* 0x001fda000bf06270 */
[----:B------:R-:W-:Y:S05]  /*2dd0*/  @!P0 BRA `(.L_x_74) ;  /* 0xffffffd800a08947 */ /* 0x000fea000383ffff */
.L_x_6:
[----:B-----5:R-:W3:Y:S01]  /*2de0*/  LDS R2, [R22+0x2000] ;  /* 0x0020000016027984 */ /* 0x020ee20000000800 */
[----:B------:R-:W-:Y:S01]  /*2df0*/  BSSY B0, `(.L_x_75) ;  /* 0x00001a6000007945 */ /* 0x000fe20003800000 */
[----:B---3--:R-:W-:-:S13]  /*2e00*/  ISETP.GE.AND P0, PT, R2, 0x1, PT ;  /* 0x000000010200780c */ /* 0x008fda0003f06270 */
[----:B------:R-:W-:Y:S05]  /*2e10*/  @!P0 BRA `(.L_x_76) ;  /* 0x00000018008c8947 */ /* 0x000fea0003800000 */
[----:B------:R-:W3:Y:S01]  /*2e20*/  LDC R3, c[0x0][0x3a8] ;  /* 0x0000ea00ff037b82 */ /* 0x000ee20000000800 */
[----:B------:R-:W-:Y:S01]  /*2e30*/  IMAD R2, R21, UR5, RZ ;  /* 0x0000000515027c24 */ /* 0x000fe2000f8e02ff */
[----:B---3--:R-:W-:-:S13]  /*2e40*/  ISETP.GE.AND P0, PT, R3, 0x20, PT ;  /* 0x000000200300780c */ /* 0x008fda0003f06270 */
[----:B------:R-:W-:Y:S05]  /*2e50*/  @!P0 BRA `(.L_x_77) ;  /* 0x0000000800188947 */ /* 0x000fea0003800000 */
[----:B------:R-:W-:Y:S01]  /*2e60*/  UIADD3 UR4, UPT, UPT, UR5, -0x1, URZ ;  /* 0xffffffff05047890 */ /* 0x000fe2000fffe0ff */
[----:B------:R-:W-:Y:S01]  /*2e70*/  HFMA2 R26, -RZ, RZ, 0, 0 ;  /* 0x00000000ff1a7431 */ /* 0x000fe200000001ff */
[----:B------:R-:W-:Y:S02]  /*2e80*/  ULOP3.LUT UR6, UR5, 0xf, URZ, 0xc0, !UPT ;  /* 0x0000000f05067892 */ /* 0x000fe4000f8ec0ff */
[----:B------:R-:W-:Y:S02]  /*2e90*/  UISETP.GE.U32.AND UP0, UPT, UR4, 0xf, UPT ;  /* 0x0000000f0400788c */ /* 0x000fe4000bf06070 */
[----:B------:R-:W-:-:S07]  /*2ea0*/  UISETP.NE.AND UP1, UPT, UR6, URZ, UPT ;  /* 0x000000ff0600728c */ /* 0x000fce000bf25270 */
[----:B------:R-:W-:Y:S05]  /*2eb0*/  BRA.U !UP0, `(.L_x_78) ;  /* 0x0000000108c47547 */ /* 0x000fea000b800000 */
[----:B------:R-:W-:Y:S01]  /*2ec0*/  ULOP3.LUT UR4, UR5, 0x3fffff0, URZ, 0xc0, !UPT ;  /* 0x03fffff005047892 */ /* 0x000fe2000f8ec0ff */
[----:B------:R-:W-:-:S05]  /*2ed0*/  IMAD.MOV.U32 R25, RZ, RZ, RZ ;  /* 0x000000ffff197224 */ /* 0x000fca00078e00ff */
[----:B------:R-:W-:-:S07]  /*2ee0*/  IMAD.U32 R26, RZ, RZ, UR4 ;  /* 0x00000004ff1a7e24 */ /* 0x000fce000f8e00ff */
.L_x_79:
[----:B------:R-:W-:-:S05]  /*2ef0*/  IMAD R27, R25, 0x4, R1 ;  /* 0x00000004191b7824 */ /* 0x000fca00078e0201 */
[----:B012-4-:R-:W2:Y:S04]  /*2f00*/  LDL.128 R4, [R27] ;  /* 0x000000001b047983 */ /* 0x017ea80000100c00 */
[----:B------:R-:W3:Y:S04]  /*2f10*/  LDL.128 R16, [R27+0x80] ;  /* 0x000080001b107983 */ /* 0x000ee80000100c00 */
[----:B------:R-:W4:Y:S04]  /*2f20*/  LDL.128 R12, [R27+0x10] ;  /* 0x000010001b0c7983 */ /* 0x000f280000100c00 */
[----:B------:R-:W5:Y:S01]  /*2f30*/  LDL.128 R8, [R27+0x90] ;  /* 0x000090001b087983 */ /* 0x000f620000100c00 */
[----:B------:R-:W-:-:S05]  /*2f40*/  IMAD.IADD R29, R2, 0x1, R25 ;  /* 0x00000001021d7824 */ /* 0x000fca00078e0219 */
[----:B------:R-:W-:-:S05]  /*2f50*/  LEA R24, R29, R0, 0x3 ;  /* 0x000000001d187211 */ /* 0x000fca00078e18ff */
        /* <DEDUP_REMOVED lines=8> */
[----:B----4-:R-:W-:Y:S04]  /*2fe0*/  STS [R24+0x20], R12 ;  /* 0x0000200c18007388 */ /* 0x010fe80000000800 */
[----:B------:R-:W-:Y:S04]  /*2ff0*/  STS [R24+0x28], R13 ;  /* 0x0000280d18007388 */ /* 0x000fe80000000800 */
[----:B------:R-:W-:Y:S04]  /*3000*/  STS [R24+0x30], R14 ;  /* 0x0000300e18007388 */ /* 0x000fe80000000800 */
[----:B------:R2:W-:Y:S04]  /*3010*/  STS [R24+0x38], R15 ;  /* 0x0000380f18007388 */ /* 0x0005e80000000800 */
[----:B-----5:R-:W-:Y:S04]  /*3020*/  STS [R24+0x24], R8 ;  /* 0x0000240818007388 */ /* 0x020fe80000000800 */
[----:B------:R-:W-:Y:S04]  /*3030*/  STS [R24+0x2c], R9 ;  /* 0x00002c0918007388 */ /* 0x000fe80000000800 */
[----:B------:R-:W-:Y:S04]  /*3040*/  STS [R24+0x34], R10 ;  /* 0x0000340a18007388 */ /* 0x000fe80000000800 */
[----:B------:R3:W-:Y:S04]  /*3050*/  STS [R24+0x3c], R11 ;  /* 0x00003c0b18007388 */ /* 0x0007e80000000800 */
[----:B0-----:R-:W4:Y:S04]  /*3060*/  LDL.128 R4, [R27+0x20] ;  /* 0x000020001b047983 */ /* 0x001f280000100c00 */
[----:B-1----:R-:W5:Y:S04]  /*3070*/  LDL.128 R16, [R27+0xa0] ;  /* 0x0000a0001b107983 */ /* 0x002f680000100c00 */
[----:B--2---:R-:W2:Y:S04]  /*3080*/  LDL.128 R12, [R27+0x30] ;  /* 0x000030001b0c7983 */ /* 0x004ea80000100c00 */
[----:B---3--:R-:W3:Y:S01]  /*3090*/  LDL.128 R8, [R27+0xb0] ;  /* 0x0000b0001b087983 */ /* 0x008ee20000100c00 */
[----:B------:R-:W-:-:S05]  /*30a0*/  VIADD R25, R25, 0x10 ;  /* 0x0000001019197836 */ /* 0x000fca0000000000 */
[----:B------:R-:W-:Y:S01]  /*30b0*/  ISETP.NE.AND P0, PT, R25, R26, PT ;  /* 0x0000001a1900720c */ /* 0x000fe20003f05270 */
[----:B----4-:R4:W-:Y:S04]  /*30c0*/  STS [R24+0x40], R4 ;  /* 0x0000400418007388 */ /* 0x0109e80000000800 */
[----:B------:R4:W-:Y:S04]  /*30d0*/  STS [R24+0x48], R5 ;  /* 0x0000480518007388 */ /* 0x0009e80000000800 */
[----:B------:R4:W-:Y:S04]  /*30e0*/  STS [R24+0x50], R6 ;  /* 0x0000500618007388 */ /* 0x0009e80000000800 */
[----:B------:R4:W-:Y:S04]  /*30f0*/  STS [R24+0x58], R7 ;  /* 0x0000580718007388 */ /* 0x0009e80000000800 */
[----:B-----5:R4:W-:Y:S04]  /*3100*/  STS [R24+0x44], R16 ;  /* 0x0000441018007388 */ /* 0x0209e80000000800 */
[----:B------:R4:W-:Y:S04]  /*3110*/  STS [R24+0x4c], R17 ;  /* 0x00004c1118007388 */ /* 0x0009e80000000800 */
[----:B------:R4:W-:Y:S04]  /*3120*/  STS [R24+0x54], R18 ;  /* 0x0000541218007388 */ /* 0x0009e80000000800 */
[----:B------:R4:W-:Y:S04]  /*3130*/  STS [R24+0x5c], R19 ;  /* 0x00005c1318007388 */ /* 0x0009e80000000800 */
[----:B--2---:R4:W-:Y:S04]  /*3140*/  STS [R24+0x60], R12 ;  /* 0x0000600c18007388 */ /* 0x0049e80000000800 */
[----:B------:R4:W-:Y:S04]  /*3150*/  STS [R24+0x68], R13 ;  /* 0x0000680d18007388 */ /* 0x0009e80000000800 */
[----:B------:R4:W-:Y:S04]  /*3160*/  STS [R24+0x70], R14 ;  /* 0x0000700e18007388 */ /* 0x0009e80000000800 */
[----:B------:R4:W-:Y:S04]  /*3170*/  STS [R24+0x78], R15 ;  /* 0x0000780f18007388 */ /* 0x0009e80000000800 */
[----:B---3--:R4:W-:Y:S04]  /*3180*/  STS [R24+0x64], R8 ;  /* 0x0000640818007388 */ /* 0x0089e80000000800 */
[----:B------:R4:W-:Y:S04]  /*3190*/  STS [R24+0x6c], R9 ;  /* 0x00006c0918007388 */ /* 0x0009e80000000800 */
[----:B------:R4:W-:Y:S04]  /*31a0*/  STS [R24+0x74], R10 ;  /* 0x0000740a18007388 */ /* 0x0009e80000000800 */
[----:B------:R4:W-:Y:S01]  /*31b0*/  STS [R24+0x7c], R11 ;  /* 0x00007c0b18007388 */ /* 0x0009e20000000800 */
[----:B------:R-:W-:Y:S05]  /*31c0*/  @P0 BRA `(.L_x_79) ;  /* 0xfffffffc00480947 */ /* 0x000fea000383ffff */
.L_x_78:
[----:B------:R-:W-:Y:S05]  /*31d0*/  BRA.U !UP1, `(.L_x_77) ;  /* 0x0000000509387547 */ /* 0x000fea000b800000 */
[----:B------:R-:W-:Y:S02]  /*31e0*/  UISETP.GE.U32.AND UP0, UPT, UR6, 0x8, UPT ;  /* 0x000000080600788c */ /* 0x000fe4000bf06070 */
[----:B------:R-:W-:-:S04]  /*31f0*/  ULOP3.LUT UR4, UR5, 0x7, URZ, 0xc0, !UPT ;  /* 0x0000000705047892 */ /* 0x000fc8000f8ec0ff */
[----:B------:R-:W-:-:S03]  /*3200*/  UISETP.NE.AND UP1, UPT, UR4, URZ, UPT ;  /* 0x000000ff0400728c */ /* 0x000fc6000bf25270 */
[----:B------:R-:W-:Y:S08]  /*3210*/  BRA.U !UP0, `(.L_x_80) ;  /* 0x0000000108907547 */ /* 0x000ff0000b800000 */
[----:B012-4-:R-:W-:-:S05]  /*3220*/  IMAD R4, R26, 0x4, R1 ;  /* 0x000000041a047824 */ /* 0x017fca00078e0201 */
[----:B------:R-:W2:Y:S04]  /*3230*/  LDL R5, [R4] ;  /* 0x0000000004057983 */ /* 0x000ea80000100800 */
[----:B------:R-:W3:Y:S04]  /*3240*/  LDL R9, [R4+0x80] ;  /* 0x0000800004097983 */ /* 0x000ee80000100800 */
[----:B------:R-:W4:Y:S04]  /*3250*/  LDL R11, [R4+0x4] ;  /* 0x00000400040b7983 */ /* 0x000f280000100800 */
[----:B------:R-:W5:Y:S04]  /*3260*/  LDL R13, [R4+0x84] ;  /* 0x00008400040d7983 */ /* 0x000f680000100800 */
        /* <DEDUP_REMOVED lines=11> */
[----:B------:R-:W5:Y:S01]  /*3320*/  LDL R18, [R4+0x9c] ;  /* 0x00009c0004127983 */ /* 0x000f620000100800 */
[----:B------:R-:W-:Y:S01]  /*3330*/  IMAD.IADD R7, R2, 0x1, R26 ;  /* 0x0000000102077824 */ /* 0x000fe200078e021a */
[----:B------:R-:W-:-:S03]  /*3340*/  IADD3 R26, PT, PT, R26, 0x8, RZ ;  /* 0x000000081a1a7810 */ /* 0x000fc60007ffe0ff */
[----:B------:R-:W-:-:S05]  /*3350*/  IMAD R6, R7, 0x8, R0 ;  /* 0x0000000807067824 */ /* 0x000fca00078e0200 */
[----:B--2---:R0:W-:Y:S04]  /*3360*/  STS [R6], R5 ;  /* 0x0000000506007388 */ /* 0x0041e80000000800 */
[----:B---3--:R0:W-:Y:S04]  /*3370*/  STS [R6+0x4], R9 ;  /* 0x0000040906007388 */ /* 0x0081e80000000800 */
[----:B----4-:R0:W-:Y:S04]  /*3380*/  STS [R6+0x8], R11 ;  /* 0x0000080b06007388 */ /* 0x0101e80000000800 */
[----:B-----5:R0:W-:Y:S04]  /*3390*/  STS [R6+0xc], R13 ;  /* 0x00000c0d06007388 */ /* 0x0201e80000000800 */
        /* <DEDUP_REMOVED lines=11> */
[----:B------:R0:W-:Y:S02]  /*3450*/  STS [R6+0x3c], R18 ;  /* 0x00003c1206007388 */ /* 0x0001e40000000800 */
.L_x_80:
        /* <DEDUP_REMOVED lines=13> */
[----:B------:R-:W5:Y:S01]  /*3530*/  LDL R25, [R4+0x8c] ;  /* 0x00008c0004197983 */ /* 0x000f620000100800 */
[----:B------:R-:W-:-:S02]  /*3540*/  IMAD.IADD R7, R2, 0x1, R26 ;  /* 0x0000000102077824 */ /* 0x000fc400078e021a */
[----:B------:R-:W-:Y:S02]  /*3550*/  VIADD R26, R26, 0x4 ;  /* 0x000000041a1a7836 */ /* 0x000fe40000000000 */
        /* <DEDUP_REMOVED lines=8> */
[----:B------:R0:W-:Y:S02]  /*35e0*/  STS [R6+0x1c], R25 ;  /* 0x00001c1906007388 */ /* 0x0001e40000000800 */
.L_x_81:
[----:B------:R-:W-:Y:S05]  /*35f0*/  BRA.U !UP1, `(.L_x_77) ;  /* 0x0000000109307547 */ /* 0x000fea000b800000 */
[----:B------:R-:W-:-:S05]  /*3600*/  UMOV UR4, URZ ;  /* 0x000000ff00047c82 */ /* 0x000fca0008000000 */
.L_x_82:
[----:B012-4-:R-:W-:-:S05]  /*3610*/  LEA R4, R26, R1, 0x2 ;  /* 0x000000011a047211 */ /* 0x017fca00078e10ff */
[----:B------:R-:W2:Y:S04]  /*3620*/  LDL R5, [R4] ;  /* 0x0000000004057983 */ /* 0x000ea80000100800 */
[----:B------:R-:W3:Y:S01]  /*3630*/  LDL R9, [R4+0x80] ;  /* 0x0000800004097983 */ /* 0x000ee20000100800 */
[----:B------:R-:W-:Y:S01]  /*3640*/  IMAD.IADD R7, R2, 0x1, R26 ;  /* 0x0000000102077824 */ /* 0x000fe200078e021a */
[----:B------:R-:W-:Y:S01]  /*3650*/  UIADD3 UR4, UPT, UPT, UR4, 0x1, URZ ;  /* 0x0000000104047890 */ /* 0x000fe2000fffe0ff */
[----:B------:R-:W-:Y:S02]  /*3660*/  VIADD R26, R26, 0x1 ;  /* 0x000000011a1a7836 */ /* 0x000fe40000000000 */
[----:B------:R-:W-:Y:S01]  /*3670*/  IMAD R6, R7, 0x8, R0 ;  /* 0x0000000807067824 */ /* 0x000fe200078e0200 */
[----:B------:R-:W-:-:S04]  /*3680*/  UISETP.NE.AND UP0, UPT, UR4, UR6, UPT ;  /* 0x000000060400728c */ /* 0x000fc8000bf05270 */
[----:B--2---:R0:W-:Y:S04]  /*3690*/  STS [R6], R5 ;  /* 0x0000000506007388 */ /* 0x0041e80000000800 */
[----:B---3--:R0:W-:Y:S01]  /*36a0*/  STS [R6+0x4], R9 ;  /* 0x0000040906007388 */ /* 0x0081e20000000800 */
[----:B------:R-:W-:Y:S05]  /*36b0*/  BRA.U UP0, `(.L_x_82) ;  /* 0xfffffffd00d47547 */ /* 0x000fea000b83ffff */
.L_x_77:
[----:B------:R-:W-:-:S03]  /*36c0*/  UMOV UR4, 0xffffffff ;  /* 0xffffffff00047882 */ /* 0x000fc60000000000 */
[----:B------:R-:W-:Y:S05]  /*36d0*/  BRA.DIV UR4, `(.L_x_83) ;  /* 0x0000002e042c7947 */ /* 0x000fea000b800000 */
[----:B------:R-:W-:Y:S01]  /*36e0*/  NOP ;  /* 0x0000000000007918 */ /* 0x000fe20000000000 */
.L_x_174:
[----:B0---4-:R-:W0:Y:S01]  /*36f0*/  LDS R8, [R22+0x2000] ;  /* 0x0020000016087984 */ /* 0x011e220000000800 */
[----:B------:R-:W-:Y:S01]  /*3700*/  BSSY.RECONVERGENT B1, `(.L_x_84) ;  /* 0x000002d000017945 */ /* 0x000fe20003800200 */
[----:B0-----:R-:W-:-:S13]  /*3710*/  ISETP.GE.AND P0, PT, R21, R8, PT ;  /* 0x000000081500720c */ /* 0x001fda0003f06270 */
[----:B------:R-:W-:Y:S05]  /*3720*/  @P0 BRA `(.L_x_85) ;  /* 0x0000000000a80947 */ /* 0x000fea0003800000 */
[-C--:B-12---:R-:W-:Y:S01]  /*3730*/  LOP3.LUT R5, RZ, R21.reuse, RZ, 0x33, !PT ;  /* 0x00000015ff057212 */ /* 0x086fe200078e33ff */
[----:B------:R-:W-:Y:S01]  /*3740*/  BSSY.RECONVERGENT B2, `(.L_x_86) ;  /* 0x0000015000027945 */ /* 0x000fe20003800200 */
[----:B------:R-:W-:-:S03]  /*3750*/  MOV R6, R21 ;  /* 0x0000001500067202 */ /* 0x000fc60000000f00 */
[----:B------:R-:W-:-:S05]  /*3760*/  IMAD.IADD R5, R8, 0x1, R5 ;  /* 0x0000000108057824 */ /* 0x000fca00078e0205 */
[C---:B------:R-:W-:Y:S02]  /*3770*/  LOP3.LUT R4, R5.reuse, 0x60, RZ, 0xc0, !PT ;  /* 0x0000006005047812 */ /* 0x040fe400078ec0ff */
[----:B------:R-:W-:Y:S02]  /*3780*/  ISETP.GE.U32.AND P0, PT, R5, 0x60, PT ;  /* 0x000000600500780c */ /* 0x000fe40003f06070 */
[----:B------:R-:W-:-:S13]  /*3790*/  ISETP.NE.AND P1, PT, R4, 0x60, PT ;  /* 0x000000600400780c */ /* 0x000fda0003f25270 */
[----:B------:R-:W-:Y:S05]  /*37a0*/  @!P1 BRA `(.L_x_87) ;  /* 0x0000000000389947 */ /* 0x000fea0003800000 */
[----:B------:R-:W-:Y:S01]  /*37b0*/  LEA.HI R5, R5, 0x1, RZ, 0x1b ;  /* 0x0000000105057811 */ /* 0x000fe200078fd8ff */
[----:B------:R-:W-:Y:S02]  /*37c0*/  IMAD.MOV.U32 R10, RZ, RZ, RZ ;  /* 0x000000ffff0a7224 */ /* 0x000fe400078e00ff */
[----:B------:R-:W-:Y:S01]  /*37d0*/  IMAD.MOV.U32 R6, RZ, RZ, R21 ;  /* 0x000000ffff067224 */ /* 0x000fe200078e0015 */
[----:B------:R-:W-:-:S07]  /*37e0*/  LOP3.LUT R7, R5, 0x3, RZ, 0xc0, !PT ;  /* 0x0000000305077812 */ /* 0x000fce00078ec0ff */
.L_x_88:
[C---:B0-----:R-:W-:Y:S02]  /*37f0*/  IMAD R4, R6.reuse, 0x8, R23 ;  /* 0x0000000806047824 */ /* 0x041fe400078e0217 */
[----:B------:R-:W-:Y:S02]  /*3800*/  IMAD.IADD R9, R6, 0x1, R3 ;  /* 0x0000000106097824 */ /* 0x000fe400078e0203 */
[----:B------:R-:W-:Y:S02]  /*3810*/  VIADD R10, R10, 0x1 ;  /* 0x000000010a0a7836 */ /* 0x000fe40000000000 */
[----:B------:R-:W0:Y:S01]  /*3820*/  LDS.64 R4, [R4] ;  /* 0x0000000004047984 */ /* 0x000e220000000a00 */
[----:B------:R-:W-:Y:S01]  /*3830*/  LEA R9, R9, R0, 0x3 ;  /* 0x0000000009097211 */ /* 0x000fe200078e18ff */
[----:B------:R-:W-:Y:S01]  /*3840*/  VIADD R6, R6, 0x20 ;  /* 0x0000002006067836 */ /* 0x000fe20000000000 */
[----:B------:R-:W-:-:S03]  /*3850*/  ISETP.NE.AND P1, PT, R10, R7, PT ;  /* 0x000000070a00720c */ /* 0x000fc60003f25270 */
[----:B0-----:R0:W-:Y:S04]  /*3860*/  STS [R9], R4 ;  /* 0x0000000409007388 */ /* 0x0011e80000000800 */
[----:B------:R0:W-:Y:S06]  /*3870*/  STS [R9+0x4], R5 ;  /* 0x0000040509007388 */ /* 0x0001ec0000000800 */
[----:B------:R-:W-:Y:S05]  /*3880*/  @P1 BRA `(.L_x_88) ;  /* 0xfffffffc00d81947 */ /* 0x000fea000383ffff */
.L_x_87:
[----:B------:R-:W-:Y:S05]  /*3890*/  BSYNC.RECONVERGENT B2 ;  /* 0x0000000000027941 */ /* 0x000fea0003800200 */
.L_x_86:
[----:B------:R-:W-:Y:S05]  /*38a0*/  @!P0 BRA `(.L_x_85) ;  /* 0x0000000000488947 */ /* 0x000fea0003800000 */
.L_x_89:
[C---:B0-----:R-:W-:Y:S02]  /*38b0*/  IMAD R9, R6.reuse, 0x8, R23 ;  /* 0x0000000806097824 */ /* 0x041fe400078e0217 */
[C---:B---3--:R-:W-:Y:S02]  /*38c0*/  IMAD.IADD R7, R6.reuse, 0x1, R3 ;  /* 0x0000000106077824 */ /* 0x048fe400078e0203 */
[----:B------:R-:W-:Y:S01]  /*38d0*/  VIADD R6, R6, 0x80 ;  /* 0x0000008006067836 */ /* 0x000fe20000000000 */
[----:B------:R-:W0:Y:S02]  /*38e0*/  LDS.64 R4, [R9] ;  /* 0x0000000009047984 */ /* 0x000e240000000a00 */
[----:B------:R-:W-:Y:S02]  /*38f0*/  LEA R7, R7, R0, 0x3 ;  /* 0x0000000007077211 */ /* 0x000fe400078e18ff */
[----:B------:R-:W-:-:S03]  /*3900*/  ISETP.GE.AND P0, PT, R6, R8, PT ;  /* 0x000000080600720c */ /* 0x000fc60003f06270 */
[----:B0-----:R-:W-:Y:S04]  /*3910*/  STS [R7], R4 ;  /* 0x0000000407007388 */ /* 0x001fe80000000800 */
[----:B------:R-:W-:Y:S04]  /*3920*/  STS [R7+0x4], R5 ;  /* 0x0000040507007388 */ /* 0x000fe80000000800 */
[----:B------:R-:W0:Y:S04]  /*3930*/  LDS.64 R10, [R9+0x100] ;  /* 0x00010000090a7984 */ /* 0x000e280000000a00 */
[----:B0-----:R-:W-:Y:S04]  /*3940*/  STS [R7+0x100], R10 ;  /* 0x0001000a07007388 */ /* 0x001fe80000000800 */
[----:B------:R-:W-:Y:S04]  /*3950*/  STS [R7+0x104], R11 ;  /* 0x0001040b07007388 */ /* 0x000fe80000000800 */
[----:B------:R-:W0:Y:S04]  /*3960*/  LDS.64 R12, [R9+0x200] ;  /* 0x00020000090c7984 */ /* 0x000e280000000a00 */
[----:B0-----:R-:W-:Y:S04]  /*3970*/  STS [R7+0x200], R12 ;  /* 0x0002000c07007388 */ /* 0x001fe80000000800 */
[----:B------:R-:W-:Y:S04]  /*3980*/  STS [R7+0x204], R13 ;  /* 0x0002040d07007388 */ /* 0x000fe80000000800 */
[----:B------:R-:W0:Y:S04]  /*3990*/  LDS.64 R14, [R9+0x300] ;  /* 0x00030000090e7984 */ /* 0x000e280000000a00 */
[----:B0-----:R3:W-:Y:S04]  /*39a0*/  STS [R7+0x300], R14 ;  /* 0x0003000e07007388 */ /* 0x0017e80000000800 */
[----:B------:R3:W-:Y:S01]  /*39b0*/  STS [R7+0x304], R15 ;  /* 0x0003040f07007388 */ /* 0x0007e20000000800 */
[----:B------:R-:W-:Y:S05]  /*39c0*/  @!P0 BRA `(.L_x_89) ;  /* 0xfffffffc00b88947 */ /* 0x000fea000383ffff */
.L_x_85:
[----:B------:R-:W-:Y:S05]  /*39d0*/  BSYNC.RECONVERGENT B1 ;  /* 0x0000000000017941 */ /* 0x000fea0003800200 */
.L_x_84:
[----:B------:R-:W-:-:S03]  /*39e0*/  UMOV UR4, 0xffffffff ;  /* 0xffffffff00047882 */ /* 0x000fc60000000000 */
[----:B------:R-:W-:Y:S05]  /*39f0*/  BRA.DIV UR4, `(.L_x_90) ;  /* 0x0000002a04787947 */ /* 0x000fea000b800000 */
[----:B------:R-:W-:Y:S01]  /*3a00*/  NOP ;  /* 0x0000000000007918 */ /* 0x000fe20000000000 */
.L_x_177:
[----:B0-----:R-:W-:Y:S01]  /*3a10*/  IMAD.IADD R9, R21, 0x1, R3 ;  /* 0x0000000115097824 */ /* 0x001fe200078e0203 */
[----:B------:R-:W-:Y:S03]  /*3a20*/  BSSY.RECONVERGENT B1, `(.L_x_91) ;  /* 0x000004a000017945 */ /* 0x000fe60003800200 */
[----:B-12---:R-:W-:-:S05]  /*3a30*/  IMAD.IADD R5, R9, 0x1, R8 ;  /* 0x0000000109057824 */ /* 0x006fca00078e0208 */
[----:B------:R-:W-:-:S13]  /*3a40*/  ISETP.GE.AND P0, PT, R5, UR8, PT ;  /* 0x0000000805007c0c */ /* 0x000fda000bf06270 */
[----:B------:R-:W-:Y:S05]  /*3a50*/  @P0 BRA `(.L_x_92) ;  /* 0x0000000400180947 */ /* 0x000fea0003800000 */
[----:B------:R-:W-:Y:S01]  /*3a60*/  IMAD.MOV.U32 R4, RZ, RZ, 0x20 ;  /* 0x00000020ff047424 */ /* 0x000fe200078e00ff */
[----:B---3--:R-:W-:Y:S01]  /*3a70*/  LOP3.LUT R7, RZ, R8, RZ, 0x33, !PT ;  /* 0x00000008ff077212 */ /* 0x008fe200078e33ff */
[----:B------:R-:W-:Y:S03]  /*3a80*/  BSSY.RECONVERGENT B2, `(.L_x_93) ;  /* 0x0000021000027945 */ /* 0x000fe60003800200 */
[----:B------:R-:W-:-:S04]  /*3a90*/  VIADDMNMX R4, R5, R4, UR8, !PT ;  /* 0x0000000805047e46 */ /* 0x000fc8000f800104 */
[----:B------:R-:W-:-:S04]  /*3aa0*/  IADD3 R7, PT, PT, -R9, R4, R7 ;  /* 0x0000000409077210 */ /* 0x000fc80007ffe107 */
[C---:B------:R-:W-:Y:S02]  /*3ab0*/  ISETP.GE.U32.AND P1, PT, R7.reuse, 0xe0, PT ;  /* 0x000000e00700780c */ /* 0x040fe40003f26070 */
[----:B------:R-:W-:-:S04]  /*3ac0*/  LEA.HI R8, R7, 0x1, RZ, 0x1b ;  /* 0x0000000107087811 */ /* 0x000fc800078fd8ff */
[----:B------:R-:W-:-:S04]  /*3ad0*/  LOP3.LUT R10, R8, 0x7, RZ, 0xc0, !PT ;  /* 0x00000007080a7812 */ /* 0x000fc800078ec0ff */
[----:B------:R-:W-:-:S03]  /*3ae0*/  ISETP.NE.AND P0, PT, R10, RZ, PT ;  /* 0x000000ff0a00720c */ /* 0x000fc60003f05270 */
[----:B------:R-:W-:Y:S10]  /*3af0*/  @!P1 BRA `(.L_x_94) ;  /* 0x0000000000649947 */ /* 0x000ff40003800000 */
[----:B------:R-:W-:Y:S01]  /*3b00*/  HFMA2 R4, -RZ, RZ, 0, 0 ;  /* 0x00000000ff047431 */ /* 0x000fe200000001ff */
[----:B------:R-:W-:Y:S01]  /*3b10*/  LOP3.LUT R9, R8, 0xffffff8, RZ, 0xc0, !PT ;  /* 0x0ffffff808097812 */ /* 0x000fe200078ec0ff */
[----:B------:R-:W-:Y:S02]  /*3b20*/  IMAD.MOV.U32 R11, RZ, RZ, -0x1 ;  /* 0xffffffffff0b7424 */ /* 0x000fe400078e00ff */
[----:B------:R-:W-:-:S07]  /*3b30*/  IMAD.MOV.U32 R13, RZ, RZ, 0x7f7fffff ;  /* 0x7f7fffffff0d7424 */ /* 0x000fce00078e00ff */
.L_x_95:
[C---:B0-----:R-:W-:Y:S01]  /*3b40*/  IMAD R6, R5.reuse, 0x8, R0 ;  /* 0x0000000805067824 */ /* 0x041fe200078e0200 */
[----:B------:R-:W-:Y:S01]  /*3b50*/  IADD3 R5, PT, PT, R5, 0x100, RZ ;  /* 0x0000010005057810 */ /* 0x000fe20007ffe0ff */
[----:B------:R-:W-:-:S03]  /*3b60*/  VIADD R4, R4, 0x8 ;  /* 0x0000000804047836 */ /* 0x000fc60000000000 */
        /* <DEDUP_REMOVED lines=18> */
.L_x_94:
[----:B------:R-:W-:Y:S05]  /*3c90*/  BSYNC.RECONVERGENT B2 ;  /* 0x0000000000027941 */ /* 0x000fea0003800200 */
.L_x_93:
[----:B------:R-:W-:Y:S05]  /*3ca0*/  @!P0 BRA `(.L_x_92) ;  /* 0x0000000000848947 */ /* 0x000fea0003800000 */
[----:B------:R-:W-:Y:S01]  /*3cb0*/  ISETP.GE.U32.AND P0, PT, R10, 0x4, PT ;  /* 0x000000040a00780c */ /* 0x000fe20003f06070 */
[----:B------:R-:W-:Y:S01]  /*3cc0*/  BSSY.RECONVERGENT B2, `(.L_x_96) ;  /* 0x000000f000027945 */ /* 0x000fe20003800200 */
[----:B------:R-:W-:-:S11]  /*3cd0*/  LOP3.LUT P1, R8, R8, 0x3, RZ, 0xc0, !PT ;  /* 0x0000000308087812 */ /* 0x000fd6000782c0ff */
[----:B------:R-:W-:Y:S05]  /*3ce0*/  @!P0 BRA `(.L_x_97) ;  /* 0x0000000000308947 */ /* 0x000fea0003800000 */
[C---:B------:R-:W-:Y:S02]  /*3cf0*/  IMAD R4, R5.reuse, 0x8, R0 ;  /* 0x0000000805047824 */ /* 0x040fe400078e0200 */
        /* <DEDUP_REMOVED lines=11> */
.L_x_97:
[----:B------:R-:W-:Y:S05]  /*3db0*/  BSYNC.RECONVERGENT B2 ;  /* 0x0000000000027941 */ /* 0x000fea0003800200 */
.L_x_96:
[----:B------:R-:W-:Y:S05]  /*3dc0*/  @!P1 BRA `(.L_x_92) ;  /* 0x00000000003c9947 */ /* 0x000fea0003800000 */
[----:B------:R-:W-:Y:S02]  /*3dd0*/  ISETP.NE.AND P1, PT, R8, 0x1, PT ;  /* 0x000000010800780c */ /* 0x000fe40003f25270 */
[----:B------:R-:W-:-:S11]  /*3de0*/  LOP3.LUT P0, RZ, R7, 0x20, RZ, 0xc0, !PT ;  /* 0x0000002007ff7812 */ /* 0x000fd6000780c0ff */
[C---:B-1----:R-:W-:Y:S01]  /*3df0*/  @P1 LEA R4, R5.reuse, R0, 0x3 ;  /* 0x0000000005041211 */ /* 0x042fe200078e18ff */
[----:B------:R-:W-:Y:S01]  /*3e00*/  @P1 VIADD R5, R5, 0x40 ;  /* 0x0000004005051836 */ /* 0x000fe20000000000 */
[----:B------:R-:W-:Y:S01]  /*3e10*/  @!P0 MOV R8, 0x7f7fffff ;  /* 0x7f7fffff00088802 */ /* 0x000fe20000000f00 */
[----:B------:R-:W-:Y:S02]  /*3e20*/  @P1 IMAD.MOV.U32 R7, RZ, RZ, -0x1 ;  /* 0xffffffffff071424 */ /* 0x000fe400078e00ff */
[----:B------:R-:W-:Y:S02]  /*3e30*/  @P1 IMAD.MOV.U32 R9, RZ, RZ, 0x7f7fffff ;  /* 0x7f7fffffff091424 */ /* 0x000fe400078e00ff */
[----:B0-----:R-:W-:Y:S01]  /*3e40*/  @!P0 IMAD.MOV.U32 R6, RZ, RZ, -0x1 ;  /* 0xffffffffff068424 */ /* 0x001fe200078e00ff */
[----:B------:R2:W-:Y:S01]  /*3e50*/  @P1 STS [R4], R7 ;  /* 0x0000000704001388 */ /* 0x0005e20000000800 */
[----:B------:R-:W-:-:S03]  /*3e60*/  @!P0 IMAD R5, R5, 0x8, R0 ;  /* 0x0000000805058824 */ /* 0x000fc600078e0200 */
[----:B------:R2:W-:Y:S04]  /*3e70*/  @P1 STS [R4+0x100], R7 ;  /* 0x0001000704001388 */ /* 0x0005e80000000800 */
[----:B------:R2:W-:Y:S04]  /*3e80*/  @P1 STS [R4+0x4], R9 ;  /* 0x0000040904001388 */ /* 0x0005e80000000800 */
[----:B------:R2:W-:Y:S04]  /*3e90*/  @P1 STS [R4+0x104], R9 ;  /* 0x0001040904001388 */ /* 0x0005e80000000800 */
[----:B------:R2:W-:Y:S04]  /*3ea0*/  @!P0 STS [R5], R6 ;  /* 0x0000000605008388 */ /* 0x0005e80000000800 */
[----:B------:R2:W-:Y:S02]  /*3eb0*/  @!P0 STS [R5+0x4], R8 ;  /* 0x0000040805008388 */ /* 0x0005e40000000800 */
.L_x_92:
[----:B------:R-:W-:Y:S05]  /*3ec0*/  BSYNC.RECONVERGENT B1 ;  /* 0x0000000000017941 */ /* 0x000fea0003800200 */
.L_x_91:
[----:B------:R-:W-:-:S03]  /*3ed0*/  UMOV UR4, 0xffffffff ;  /* 0xffffffff00047882 */ /* 0x000fc60000000000 */
[----:B------:R-:W-:Y:S05]  /*3ee0*/  BRA.DIV UR4, `(.L_x_98) ;  /* 0x0000002604587947 */ /* 0x000fea000b800000 */
[----:B------:R-:W-:Y:S01]  /*3ef0*/  NOP ;  /* 0x0000000000007918 */ /* 0x000fe20000000000 */
.L_x_180:
[----:B------:R-:W-:-:S13]  /*3f00*/  ISETP.GE.AND P0, PT, R3, 0x1, PT ;  /* 0x000000010300780c */ /* 0x000fda0003f06270 */
[----:B------:R-:W-:Y:S05]  /*3f10*/  @!P0 BRA `(.L_x_99) ;  /* 0x0000000000c08947 */ /* 0x000fea0003800000 */
[----:B------:R-:W-:-:S07]  /*3f20*/  IMAD.MOV.U32 R3, RZ, RZ, 0x2 ;  /* 0x00000002ff037424 */ /* 0x000fce00078e00ff */
.L_x_111:
[----:B-12---:R-:W-:-:S04]  /*3f30*/  SHF.R.S32.HI R4, RZ, 0x1, R3 ;  /* 0x00000001ff047819 */ /* 0x006fc80000011403 */
[----:B------:R-:W-:-:S13]  /*3f40*/  ISETP.GE.AND P0, PT, R4, 0x1, PT ;  /* 0x000000010400780c */ /* 0x000fda0003f06270 */
[----:B0--3--:R-:W-:Y:S05]  /*3f50*/  @!P0 BRA `(.L_x_100) ;  /* 0x0000000000a48947 */ /* 0x009fea0003800000 */
.L_x_110:
[----:B------:R-:W-:Y:S01]  /*3f60*/  ISETP.GE.AND P0, PT, R21, UR8, PT ;  /* 0x0000000815007c0c */ /* 0x000fe2000bf06270 */
[----:B------:R-:W-:-:S12]  /*3f70*/  BSSY.RECONVERGENT B1, `(.L_x_101) ;  /* 0x0000021000017945 */ /* 0x000fd80003800200 */
[----:B0123--:R-:W-:Y:S05]  /*3f80*/  @P0 BRA `(.L_x_102) ;  /* 0x00000000007c0947 */ /* 0x00ffea0003800000 */
[----:B------:R-:W-:-:S07]  /*3f90*/  IMAD.MOV.U32 R5, RZ, RZ, R21 ;  /* 0x000000ffff057224 */ /* 0x000fce00078e0015 */
.L_x_108:
[----:B012---:R-:W-:Y:S01]  /*3fa0*/  LOP3.LUT R6, R5, R4, RZ, 0x3c, !PT ;  /* 0x0000000405067212 */ /* 0x007fe200078e3cff */
[----:B------:R-:W-:Y:S03]  /*3fb0*/  BSSY.RECONVERGENT B2, `(.L_x_103) ;  /* 0x0000019000027945 */ /* 0x000fe60003800200 */
[----:B------:R-:W-:-:S04]  /*3fc0*/  ISETP.GE.AND P0, PT, R6, UR8, PT ;  /* 0x0000000806007c0c */ /* 0x000fc8000bf06270 */
[----:B------:R-:W-:-:S13]  /*3fd0*/  ISETP.LE.U32.OR P0, PT, R6, R5, P0 ;  /* 0x000000050600720c */ /* 0x000fda0000703470 */
[----:B---3--:R-:W-:Y:S05]  /*3fe0*/  @P0 BRA `(.L_x_104) ;  /* 0x0000000000540947 */ /* 0x008fea0003800000 */
[C---:B---3--:R-:W-:Y:S01]  /*3ff0*/  IMAD R7, R5.reuse, 0x8, R0 ;  /* 0x0000000805077824 */ /* 0x048fe200078e0200 */
        /* <DEDUP_REMOVED lines=12> */
.L_x_106:
[----:B--2-4-:R-:W-:-:S13]  /*40c0*/  FSETP.GT.AND P0, PT, R8, R11, PT ;  /* 0x0000000b0800720b */ /* 0x014fda0003f04000 */
[----:B------:R-:W-:Y:S05]  /*40d0*/  @!P0 BREAK.RELIABLE B3 ;  /* 0x0000000000038942 */ /* 0x000fea0003800100 */
[----:B------:R-:W-:Y:S05]  /*40e0*/  @!P0 BRA `(.L_x_104) ;  /* 0x0000000000148947 */ /* 0x000fea0003800000 */
.L_x_107:
[----:B------:R-:W-:Y:S05]  /*40f0*/  BSYNC.RELIABLE B3 ;  /* 0x0000000000037941 */ /* 0x000fea0003800100 */
.L_x_105:
[----:B---3--:R2:W-:Y:S04]  /*4100*/  STS [R7], R10 ;  /* 0x0000000a07007388 */ /* 0x0085e80000000800 */
[----:B------:R2:W-:Y:S04]  /*4110*/  STS [R7+0x4], R11 ;  /* 0x0000040b07007388 */ /* 0x0005e80000000800 */
[----:B-1----:R2:W-:Y:S04]  /*4120*/  STS [R9], R6 ;  /* 0x0000000609007388 */ /* 0x0025e80000000800 */
[----:B------:R2:W-:Y:S02]  /*4130*/  STS [R9+0x4], R8 ;  /* 0x0000040809007388 */ /* 0x0005e40000000800 */
.L_x_104:
[----:B------:R-:W-:Y:S05]  /*4140*/  BSYNC.RECONVERGENT B2 ;  /* 0x0000000000027941 */ /* 0x000fea0003800200 */
.L_x_103:
[----:B------:R-:W-:-:S05]  /*4150*/  VIADD R5, R5, 0x20 ;  /* 0x0000002005057836 */ /* 0x000fca0000000000 */
[----:B------:R-:W-:-:S13]  /*4160*/  ISETP.GE.AND P0, PT, R5, UR8, PT ;  /* 0x0000000805007c0c */ /* 0x000fda000bf06270 */
[----:B------:R-:W-:Y:S05]  /*4170*/  @!P0 BRA `(.L_x_108) ;  /* 0xfffffffc00888947 */ /* 0x000fea000383ffff */
.L_x_102:
[----:B------:R-:W-:Y:S05]  /*4180*/  BSYNC.RECONVERGENT B1 ;  /* 0x0000000000017941 */ /* 0x000fea0003800200 */
.L_x_101:
[----:B------:R-:W-:-:S03]  /*4190*/  UMOV UR4, 0xffffffff ;  /* 0xffffffff00047882 */ /* 0x000fc60000000000 */
[----:B------:R-:W-:Y:S05]  /*41a0*/  BRA.DIV UR4, `(.L_x_109) ;  /* 0x0000002204c47947 */ /* 0x000fea000b800000 */
[----:B------:R-:W-:Y:S01]  /*41b0*/  NOP ;  /* 0x0000000000007918 */ /* 0x000fe20000000000 */
.L_x_183:
[----:B------:R-:W-:Y:S02]  /*41c0*/  ISETP.GT.U32.AND P0, PT, R4, 0x1, PT ;  /* 0x000000010400780c */ /* 0x000fe40003f04070 */
[----:B------:R-:W-:-:S11]  /*41d0*/  SHF.R.U32.HI R4, RZ, 0x1, R4 ;  /* 0x00000001ff047819 */ /* 0x000fd60000011604 */
[----:B------:R-:W-:Y:S05]  /*41e0*/  @P0 BRA `(.L_x_110) ;  /* 0xfffffffc005c0947 */ /* 0x000fea000383ffff */
.L_x_100:
[----:B------:R-:W-:-:S05]  /*41f0*/  IMAD.SHL.U32 R3, R3, 0x2, RZ ;  /* 0x0000000203037824 */ /* 0x000fca00078e00ff */
[----:B------:R-:W-:-:S13]  /*4200*/  ISETP.GT.AND P0, PT, R3, UR8, PT ;  /* 0x0000000803007c0c */ /* 0x000fda000bf04270 */
[----:B------:R-:W-:Y:S05]  /*4210*/  @!P0 BRA `(.L_x_111) ;  /* 0xfffffffc00448947 */ /* 0x000fea000383ffff */
.L_x_99:
[----:B------:R-:W4:Y:S01]  /*4220*/  LDC R3, c[0x0][0x3a8] ;  /* 0x0000ea00ff037b82 */ /* 0x000f220000000800 */
[----:B------:R-:W-:Y:S01]  /*4230*/  UMOV UR4, 0xffffffff ;  /* 0xffffffff00047882 */ /* 0x000fe20000000000 */
[----:B----4-:R-:W-:Y:S02]  /*4240*/  ISETP.GE.AND P0, PT, R3, 0x20, PT ;  /* 0x000000200300780c */ /* 0x010fe40003f06270 */
[----:B------:R-:W-:Y:S11]  /*4250*/  BRA.DIV UR4, `(.L_x_112) ;  /* 0x0000002204b47947 */ /* 0x000ff6000b800000 */
[----:B------:R-:W-:Y:S01]  /*4260*/  NOP ;  /* 0x0000000000007918 */ /* 0x000fe20000000000 */
.L_x_186:
[----:B------:R-:W-:Y:S05]  /*4270*/  @!P0 BRA `(.L_x_113) ;  /* 0x0000000400548947 */ /* 0x000fea0003800000 */
[----:B------:R-:W-:Y:S01]  /*4280*/  UIADD3 UR4, UPT, UPT, UR5, -0x1, URZ ;  /* 0xffffffff05047890 */ /* 0x000fe2000fffe0ff */
[----:B------:R-:W-:Y:S01]  /*4290*/  IMAD.MOV.U32 R3, RZ, RZ, RZ ;  /* 0x000000ffff037224 */ /* 0x000fe200078e00ff */
[----:B------:R-:W-:Y:S02]  /*42a0*/  ULOP3.LUT UR6, UR5, 0x7, URZ, 0xc0, !UPT ;  /* 0x0000000705067892 */ /* 0x000fe4000f8ec0ff */
[----:B------:R-:W-:Y:S02]  /*42b0*/  UISETP.GE.U32.AND UP0, UPT, UR4, 0x7, UPT ;  /* 0x000000070400788c */ /* 0x000fe4000bf06070 */
[----:B------:R-:W-:-:S07]  /*42c0*/  UISETP.NE.AND UP1, UPT, UR6, URZ, UPT ;  /* 0x000000ff0600728c */ /* 0x000fce000bf25270 */
[----:B------:R-:W-:Y:S05]  /*42d0*/  BRA.U !UP0, `(.L_x_114) ;  /* 0x0000000108747547 */ /* 0x000fea000b800000 */
[----:B------:R-:W-:Y:S01]  /*42e0*/  ULOP3.LUT UR4, UR5, 0x3fffff8, URZ, 0xc0, !UPT ;  /* 0x03fffff805047892 */ /* 0x000fe2000f8ec0ff */
[----:B------:R-:W-:-:S05]  /*42f0*/  IMAD.MOV.U32 R24, RZ, RZ, RZ ;  /* 0x000000ffff187224 */ /* 0x000fca00078e00ff */
[----:B------:R-:W-:-:S07]  /*4300*/  MOV R3, UR4 ;  /* 0x0000000400037c02 */ /* 0x000fce0008000f00 */
.L_x_115:
[----:B--2-4-:R-:W-:Y:S02]  /*4310*/  IMAD.IADD R5, R2, 0x1, R24 ;  /* 0x0000000102057824 */ /* 0x014fe400078e0218 */
[C---:B------:R-:W-:Y:S02]  /*4320*/  IMAD R25, R24.reuse, 0x4, R1 ;  /* 0x0000000418197824 */ /* 0x040fe400078e0201 */
[----:B------:R-:W-:Y:S02]  /*4330*/  IMAD R23, R5, 0x8, R0 ;  /* 0x0000000805177824 */ /* 0x000fe400078e0200 */
[----:B------:R-:W-:-:S03]  /*4340*/  VIADD R24, R24, 0x8 ;  /* 0x0000000818187836 */ /* 0x000fc60000000000 */
[----:B-1----:R-:W-:Y:S02]  /*4350*/  LDS R4, [R23] ;  /* 0x0000000017047984 */ /* 0x002fe40000000800 */
[----:B------:R-:W-:Y:S02]  /*4360*/  ISETP.NE.AND P0, PT, R24, R3, PT ;  /* 0x000000031800720c */ /* 0x000fe40003f05270 */
[----:B------:R-:W-:Y:S04]  /*4370*/  LDS R5, [R23+0x8] ;  /* 0x0000080017057984 */ /* 0x000fe80000000800 */
[----:B0-----:R-:W-:Y:S04]  /*4380*/  LDS R6, [R23+0x10] ;  /* 0x0000100017067984 */ /* 0x001fe80000000800 */
[----:B---3--:R-:W0:Y:S04]  /*4390*/  LDS R7, [R23+0x18] ;  /* 0x0000180017077984 */ /* 0x008e280000000800 */
[----:B------:R-:W-:Y:S04]  /*43a0*/  LDS R8, [R23+0x4] ;  /* 0x0000040017087984 */ /* 0x000fe80000000800 */
[----:B------:R-:W-:Y:S04]  /*43b0*/  LDS R9, [R23+0xc] ;  /* 0x00000c0017097984 */ /* 0x000fe80000000800 */
[----:B------:R-:W-:Y:S04]  /*43c0*/  LDS R10, [R23+0x14] ;  /* 0x00001400170a7984 */ /* 0x000fe80000000800 */
[----:B------:R-:W1:Y:S04]  /*43d0*/  LDS R11, [R23+0x1c] ;  /* 0x00001c00170b7984 */ /* 0x000e680000000800 */
[----:B------:R-:W-:Y:S04]  /*43e0*/  LDS R12, [R23+0x20] ;  /* 0x00002000170c7984 */ /* 0x000fe80000000800 */
[----:B------:R-:W-:Y:S04]  /*43f0*/  LDS R13, [R23+0x28] ;  /* 0x00002800170d7984 */ /* 0x000fe80000000800 */
[----:B------:R-:W-:Y:S04]  /*4400*/  LDS R14, [R23+0x30] ;  /* 0x00003000170e7984 */ /* 0x000fe80000000800 */
[----:B------:R-:W2:Y:S04]  /*4410*/  LDS R15, [R23+0x38] ;  /* 0x00003800170f7984 */ /* 0x000ea80000000800 */
[----:B------:R-:W-:Y:S04]  /*4420*/  LDS R16, [R23+0x24] ;  /* 0x0000240017107984 */ /* 0x000fe80000000800 */
[----:B------:R-:W-:Y:S04]  /*4430*/  LDS R17, [R23+0x2c] ;  /* 0x00002c0017117984 */ /* 0x000fe80000000800 */
[----:B------:R-:W-:Y:S04]  /*4440*/  LDS R18, [R23+0x34] ;  /* 0x0000340017127984 */ /* 0x000fe80000000800 */
[----:B------:R-:W3:Y:S04]  /*4450*/  LDS R19, [R23+0x3c] ;  /* 0x00003c0017137984 */ /* 0x000ee80000000800 */
[----:B0-----:R4:W-:Y:S04]  /*4460*/  STL.128 [R25], R4 ;  /* 0x0000000419007387 */ /* 0x0019e80000100c00 */
[----:B-1----:R4:W-:Y:S04]  /*4470*/  STL.128 [R25+0x80], R8 ;  /* 0x0000800819007387 */ /* 0x0029e80000100c00 */
[----:B--2---:R4:W-:Y:S04]  /*4480*/  STL.128 [R25+0x10], R12 ;  /* 0x0000100c19007387 */ /* 0x0049e80000100c00 */
[----:B---3--:R4:W-:Y:S01]  /*4490*/  STL.128 [R25+0x90], R16 ;  /* 0x0000901019007387 */ /* 0x0089e20000100c00 */
[----:B------:R-:W-:Y:S05]  /*44a0*/  @P0 BRA `(.L_x_115) ;  /* 0xfffffffc00980947 */ /* 0x000fea000383ffff */
.L_x_114:
[----:B------:R-:W-:Y:S05]  /*44b0*/  BRA.U !UP1, `(.L_x_113) ;  /* 0x0000000109c47547 */ /* 0x000fea000b800000 */
[----:B------:R-:W-:Y:S02]  /*44c0*/  UISETP.GE.U32.AND UP0, UPT, UR6, 0x4, UPT ;  /* 0x000000040600788c */ /* 0x000fe4000bf06070 */
[----:B------:R-:W-:-:S04]  /*44d0*/  ULOP3.LUT UR4, UR5, 0x3, URZ, 0xc0, !UPT ;  /* 0x0000000305047892 */ /* 0x000fc8000f8ec0ff */
[----:B------:R-:W-:-:S03]  /*44e0*/  UISETP.NE.AND UP1, UPT, UR4, URZ, UPT ;  /* 0x000000ff0400728c */ /* 0x000fc6000bf25270 */
[----:B------:R-:W-:Y:S08]  /*44f0*/  BRA.U !UP0, `(.L_x_116) ;  /* 0x0000000108507547 */ /* 0x000ff0000b800000 */
[----:B--2-4-:R-:W-:Y:S01]  /*4500*/  IADD3 R5, PT, PT, R2, R3, RZ ;  /* 0x0000000302057210 */ /* 0x014fe20007ffe0ff */
[C---:B0--3--:R-:W-:Y:S02]  /*4510*/  IMAD R7, R3.reuse, 0x4, R1 ;  /* 0x0000000403077824 */ /* 0x049fe400078e0201 */
[----:B------:R-:W-:Y:S02]  /*4520*/  VIADD R3, R3, 0x4 ;  /* 0x0000000403037836 */ /* 0x000fe40000000000 */
[----:B------:R-:W-:-:S05]  /*4530*/  IMAD R5, R5, 0x8, R0 ;  /* 0x0000000805057824 */ /* 0x000fca00078e0200 */
[----:B-1----:R-:W0:Y:S04]  /*4540*/  LDS R4, [R5] ;  /* 0x0000000005047984 */ /* 0x002e280000000800 */
[----:B------:R-:W1:Y:S04]  /*4550*/  LDS R6, [R5+0x4] ;  /* 0x0000040005067984 */ /* 0x000e680000000800 */
[----:B------:R-:W2:Y:S04]  /*4560*/  LDS R8, [R5+0x8] ;  /* 0x0000080005087984 */ /* 0x000ea80000000800 */
[----:B------:R-:W3:Y:S04]  /*4570*/  LDS R10, [R5+0xc] ;  /* 0x00000c00050a7984 */ /* 0x000ee80000000800 */
[----:B------:R-:W4:Y:S04]  /*4580*/  LDS R12, [R5+0x10] ;  /* 0x00001000050c7984 */ /* 0x000f280000000800 */
[----:B------:R-:W5:Y:S04]  /*4590*/  LDS R14, [R5+0x14] ;  /* 0x00001400050e7984 */ /* 0x000f680000000800 */
[----:B------:R-:W5:Y:S04]  /*45a0*/  LDS R16, [R5+0x18] ;  /* 0x0000180005107984 */ /* 0x000f680000000800 */
[----:B------:R-:W5:Y:S04]  /*45b0*/  LDS R18, [R5+0x1c] ;  /* 0x00001c0005127984 */ /* 0x000f680000000800 */
[----:B0-----:R0:W-:Y:S04]  /*45c0*/  STL [R7], R4 ;  /* 0x0000000407007387 */ /* 0x0011e80000100800 */
[----:B-1----:R0:W-:Y:S04]  /*45d0*/  STL [R7+0x80], R6 ;  /* 0x0000800607007387 */ /* 0x0021e80000100800 */
[----:B--2---:R0:W-:Y:S04]  /*45e0*/  STL [R7+0x4], R8 ;  /* 0x0000040807007387 */ /* 0x0041e80000100800 */
[----:B---3--:R0:W-:Y:S04]  /*45f0*/  STL [R7+0x84], R10 ;  /* 0x0000840a07007387 */ /* 0x0081e80000100800 */
[----:B----4-:R0:W-:Y:S04]  /*4600*/  STL [R7+0x8], R12 ;  /* 0x0000080c07007387 */ /* 0x0101e80000100800 */
[----:B-----5:R0:W-:Y:S04]  /*4610*/  STL [R7+0x88], R14 ;  /* 0x0000880e07007387 */ /* 0x0201e80000100800 */
[----:B------:R0:W-:Y:S04]  /*4620*/  STL [R7+0xc], R16 ;  /* 0x00000c1007007387 */ /* 0x0001e80000100800 */
[----:B------:R0:W-:Y:S02]  /*4630*/  STL [R7+0x8c], R18 ;  /* 0x00008c1207007387 */ /* 0x0001e40000100800 */
.L_x_116:
[----:B------:R-:W-:Y:S05]  /*4640*/  BRA.U !UP1, `(.L_x_113) ;  /* 0x0000000109607547 */ /* 0x000fea000b800000 */
[----:B------:R-:W-:Y:S02]  /*4650*/  UISETP.NE.AND UP0, UPT, UR4, 0x1, UPT ;  /* 0x000000010400788c */ /* 0x000fe4000bf05270 */
[----:B------:R-:W-:-:S04]  /*4660*/  ULOP3.LUT UR6, UR5, 0x1, URZ, 0xc0, !UPT ;  /* 0x0000000105067892 */ /* 0x000fc8000f8ec0ff */
[----:B------:R-:W-:-:S03]  /*4670*/  UISETP.NE.U32.AND UP1, UPT, UR6, 0x1, UPT ;  /* 0x000000010600788c */ /* 0x000fc6000bf25070 */
        /* <DEDUP_REMOVED lines=9> */
[----:B0-----:R0:W-:Y:S04]  /*4710*/  STL [R7], R4 ;  /* 0x0000000407007387 */ /* 0x0011e80000100800 */
[----:B-1----:R0:W-:Y:S04]  /*4720*/  STL [R7+0x80], R6 ;  /* 0x0000800607007387 */ /* 0x0021e80000100800 */
[----:B--2---:R0:W-:Y:S04]  /*4730*/  STL [R7+0x4], R8 ;  /* 0x0000040807007387 */ /* 0x0041e80000100800 */
[----:B---3--:R0:W-:Y:S02]  /*4740*/  STL [R7+0x84], R10 ;  /* 0x0000840a07007387 */ /* 0x0081e40000100800 */
.L_x_117:
[----:B------:R-:W-:Y:S05]  /*4750*/  BRA.U UP1, `(.L_x_113) ;  /* 0x00000001011c7547 */ /* 0x000fea000b800000 */
[----:B--2-4-:R-:W-:Y:S01]  /*4760*/  IADD3 R5, PT, PT, R2, R3, RZ ;  /* 0x0000000302057210 */ /* 0x014fe20007ffe0ff */
[----:B------:R-:W-:-:S04]  /*4770*/  IMAD R3, R3, 0x4, R1 ;  /* 0x0000000403037824 */ /* 0x000fc800078e0201 */
[----:B------:R-:W-:-:S05]  /*4780*/  IMAD R5, R5, 0x8, R0 ;  /* 0x0000000805057824 */ /* 0x000fca00078e0200 */
[----:B------:R-:W2:Y:S04]  /*4790*/  LDS R2, [R5] ;  /* 0x0000000005027984 */ /* 0x000ea80000000800 */
[----:B01----:R-:W0:Y:S04]  /*47a0*/  LDS R4, [R5+0x4] ;  /* 0x0000040005047984 */ /* 0x003e280000000800 */
[----:B--2---:R1:W-:Y:S04]  /*47b0*/  STL [R3], R2 ;  /* 0x0000000203007387 */ /* 0x0043e80000100800 */
[----:B0-----:R1:W-:Y:S02]  /*47c0*/  STL [R3+0x80], R4 ;  /* 0x0000800403007387 */ /* 0x0013e40000100800 */
.L_x_113:
[----:B------:R-:W-:Y:S01]  /*47d0*/  UMOV UR4, 0xffffffff ;  /* 0xffffffff00047882 */ /* 0x000fe20000000000 */
[----:B------:R-:W-:Y:S02]  /*47e0*/  ISETP.NE.AND P0, PT, R21, RZ, PT ;  /* 0x000000ff1500720c */ /* 0x000fe40003f05270 */
[----:B------:R-:W-:Y:S11]  /*47f0*/  BRA.DIV UR4, `(.L_x_118) ;  /* 0x0000001e04687947 */ /* 0x000ff6000b800000 */
[----:B------:R-:W-:Y:S01]  /*4800*/  NOP ;  /* 0x0000000000007918 */ /* 0x000fe20000000000 */
.L_x_189:
[----:B------:R0:W-:Y:S01]  /*4810*/  @!P0 STS [R22+0x2000], RZ ;  /* 0x002000ff16008388 */ /* 0x0001e20000000800 */
[----:B------:R-:W-:-:S03]  /*4820*/  UMOV UR4, 0xffffffff ;  /* 0xffffffff00047882 */ /* 0x000fc60000000000 */
[----:B------:R-:W-:Y:S05]  /*4830*/  BRA.DIV UR4, `(.L_x_119) ;  /* 0x0000001e04747947 */ /* 0x000fea000b800000 */
[----:B------:R-:W-:Y:S01]  /*4840*/  NOP ;  /* 0x0000000000007918 */ /* 0x000fe20000000000 */
.L_x_76:
[----:B------:R-:W-:Y:S05]  /*4850*/  BSYNC B0 ;  /* 0x0000000000007941 */ /* 0x000fea0003800000 */
.L_x_75:
[----:B------:R-:W0:Y:S02]  /*4860*/  LDCU UR4, c[0x0][0x3a8] ;  /* 0x00007500ff0477ac */ /* 0x000e240008000800 */
[----:B0-----:R-:W-:-:S05]  /*4870*/  IMAD.U32 R22, RZ, RZ, UR4 ;  /* 0x00000004ff167e24 */ /* 0x001fca000f8e00ff */
[----:B------:R-:W-:-:S13]  /*4880*/  ISETP.GE.AND P0, PT, R22, 0x20, PT ;  /* 0x000000201600780c */ /* 0x000fda0003f06270 */
[----:B------:R-:W-:Y:S05]  /*4890*/  @!P0 BRA `(.L_x_120) ;  /* 0x0000000800348947 */ /* 0x000fea0003800000 */
[----:B------:R-:W-:Y:S02]  /*48a0*/  UIADD3 UR4, UPT, UPT, UR5, -0x1, URZ ;  /* 0xffffffff05047890 */ /* 0x000fe4000fffe0ff */
[----:B-1----:R-:W-:Y:S01]  /*48b0*/  MOV R2, UR5 ;  /* 0x0000000500027c02 */ /* 0x002fe20008000f00 */
[----:B------:R-:W-:Y:S01]  /*48c0*/  IMAD R3, R21, UR5, RZ ;  /* 0x0000000515037c24 */ /* 0x000fe2000f8e02ff */
[----:B------:R-:W-:Y:S02]  /*48d0*/  UISETP.GE.U32.AND UP0, UPT, UR4, 0xf, UPT ;  /* 0x0000000f0400788c */ /* 0x000fe4000bf06070 */
[----:B------:R-:W-:Y:S01]  /*48e0*/  LOP3.LUT R2, R2, 0xf, RZ, 0xc0, !PT ;  /* 0x0000000f02027812 */ /* 0x000fe200078ec0ff */
[----:B----4-:R-:W-:-:S03]  /*48f0*/  IMAD.MOV.U32 R25, RZ, RZ, RZ ;  /* 0x000000ffff197224 */ /* 0x010fc600078e00ff */
[----:B------:R-:W-:-:S03]  /*4900*/  ISETP.NE.AND P1, PT, R2, RZ, PT ;  /* 0x000000ff0200720c */ /* 0x000fc60003f25270 */
[----:B------:R-:W-:Y:S10]  /*4910*/  BRA.U !UP0, `(.L_x_121) ;  /* 0x0000000108cc7547 */ /* 0x000ff4000b800000 */
[----:B------:R-:W-:Y:S01]  /*4920*/  ULOP3.LUT UR4, UR5, 0x3fffff0, URZ, 0xc0, !UPT ;  /* 0x03fffff005047892 */ /* 0x000fe2000f8ec0ff */
[----:B------:R-:W-:Y:S01]  /*4930*/  BSSY.RECONVERGENT B0, `(.L_x_121) ;  /* 0x0000031000007945 */ /* 0x000fe20003800200 */
[----:B------:R-:W-:-:S04]  /*4940*/  IMAD.MOV.U32 R24, RZ, RZ, RZ ;  /* 0x000000ffff187224 */ /* 0x000fc800078e00ff */
[----:B------:R-:W-:-:S07]  /*4950*/  IMAD.U32 R25, RZ, RZ, UR4 ;  /* 0x00000004ff197e24 */ /* 0x000fce000f8e00ff */
.L_x_122:
[----:B------:R-:W-:-:S05]  /*4960*/  LEA R26, R24, R1, 0x2 ;  /* 0x00000001181a7211 */ /* 0x000fca00078e10ff */
[----:B0-23--:R-:W2:Y:S04]  /*4970*/  LDL.128 R8, [R26] ;  /* 0x000000001a087983 */ /* 0x00dea80000100c00 */
[----:B------:R-:W3:Y:S04]  /*4980*/  LDL.128 R12, [R26+0x80] ;  /* 0x000080001a0c7983 */ /* 0x000ee80000100c00 */
[----:B------:R-:W4:Y:S04]  /*4990*/  LDL.128 R16, [R26+0x10] ;  /* 0x000010001a107983 */ /* 0x000f280000100c00 */
[----:B------:R-:W5:Y:S01]  /*49a0*/  LDL.128 R4, [R26+0x90] ;  /* 0x000090001a047983 */ /* 0x000f620000100c00 */
[----:B------:R-:W-:-:S04]  /*49b0*/  IMAD.IADD R23, R3, 0x1, R24 ;  /* 0x0000000103177824 */ /* 0x000fc800078e0218 */
[----:B------:R-:W-:-:S05]  /*49c0*/  IMAD R23, R23, 0x8, R0 ;  /* 0x0000000817177824 */ /* 0x000fca00078e0200 */
        /* <DEDUP_REMOVED lines=39> */
[----:B------:R-:W-:Y:S05]  /*4c40*/  BSYNC.RECONVERGENT B0 ;  /* 0x0000000000007941 */ /* 0x000fea0003800200 */
.L_x_121:
[----:B------:R-:W-:Y:S04]  /*4c50*/  BSSY.RECONVERGENT B0, `(.L_x_120) ;  /* 0x0000051000007945 */ /* 0x000fe80003800200 */
[----:B------:R-:W-:Y:S05]  /*4c60*/  @!P1 BRA `(.L_x_123) ;  /* 0x00000004003c9947 */ /* 0x000fea0003800000 */
[----:B------:R-:W-:Y:S01]  /*4c70*/  ISETP.GE.U32.AND P0, PT, R2, 0x8, PT ;  /* 0x000000080200780c */ /* 0x000fe20003f06070 */
[----:B------:R-:W-:-:S04]  /*4c80*/  ULOP3.LUT UR4, UR5, 0x7, URZ, 0xc0, !UPT ;  /* 0x0000000705047892 */ /* 0x000fc8000f8ec0ff */
[----:B------:R-:W-:-:S08]  /*4c90*/  UISETP.NE.AND UP0, UPT, UR4, URZ, UPT ;  /* 0x000000ff0400728c */ /* 0x000fd0000bf05270 */
[----:B------:R-:W-:Y:S05]  /*4ca0*/  @!P0 BRA `(.L_x_124) ;  /* 0x0000000000908947 */ /* 0x000fea0003800000 */
[----:B------:R-:W-:-:S05]  /*4cb0*/  LEA R2, R25, R1, 0x2 ;  /* 0x0000000119027211 */ /* 0x000fca00078e10ff */
[----:B0-2---:R-:W2:Y:S04]  /*4cc0*/  LDL R4, [R2] ;  /* 0x0000000002047983 */ /* 0x005ea80000100800 */
[----:B------:R-:W4:Y:S04]  /*4cd0*/  LDL R6, [R2+0x80] ;  /* 0x0000800002067983 */ /* 0x000f280000100800 */
[----:B------:R-:W5:Y:S04]  /*4ce0*/  LDL R8, [R2+0x4] ;  /* 0x0000040002087983 */ /* 0x000f680000100800 */
[----:B---3--:R-:W3:Y:S04]  /*4cf0*/  LDL R10, [R2+0x84] ;  /* 0x00008400020a7983 */ /* 0x008ee80000100800 */
[----:B------:R-:W3:Y:S04]  /*4d00*/  LDL R12, [R2+0x8] ;  /* 0x00000800020c7983 */ /* 0x000ee80000100800 */
        /* <DEDUP_REMOVED lines=10> */
[----:B------:R-:W3:Y:S01]  /*4db0*/  LDL R15, [R2+0x9c] ;  /* 0x00009c00020f7983 */ /* 0x000ee20000100800 */
[----:B------:R-:W-:-:S02]  /*4dc0*/  IMAD.IADD R5, R3, 0x1, R25 ;  /* 0x0000000103057824 */ /* 0x000fc400078e0219 */
[----:B------:R-:W-:Y:S02]  /*4dd0*/  VIADD R25, R25, 0x8 ;  /* 0x0000000819197836 */ /* 0x000fe40000000000 */
[----:B------:R-:W-:-:S05]  /*4de0*/  IMAD R5, R5, 0x8, R0 ;  /* 0x0000000805057824 */ /* 0x000fca00078e0200 */
[----:B--2---:R1:W-:Y:S04]  /*4df0*/  STS [R5], R4 ;  /* 0x0000000405007388 */ /* 0x0043e80000000800 */
[----:B----4-:R1:W-:Y:S04]  /*4e00*/  STS [R5+0x4], R6 ;  /* 0x0000040605007388 */ /* 0x0103e80000000800 */
[----:B-----5:R1:W-:Y:S04]  /*4e10*/  STS [R5+0x8], R8 ;  /* 0x0000080805007388 */ /* 0x0203e80000000800 */
[----:B---3--:R1:W-:Y:S04]  /*4e20*/  STS [R5+0xc], R10 ;  /* 0x00000c0a05007388 */ /* 0x0083e80000000800 */
        /* <DEDUP_REMOVED lines=12> */
.L_x_124:
[----:B------:R-:W-:Y:S05]  /*4ef0*/  BRA.U !UP0, `(.L_x_123) ;  /* 0x0000000108987547 */ /* 0x000fea000b800000 */
[----:B------:R-:W-:Y:S01]  /*4f00*/  UISETP.GE.U32.AND UP0, UPT, UR4, 0x4, UPT ;  /* 0x000000040400788c */ /* 0x000fe2000bf06070 */
[----:B012---:R-:W-:-:S04]  /*4f10*/  MOV R11, UR5 ;  /* 0x00000005000b7c02 */ /* 0x007fc80008000f00 */
[----:B------:R-:W-:-:S04]  /*4f20*/  LOP3.LUT R11, R11, 0x3, RZ, 0xc0, !PT ;  /* 0x000000030b0b7812 */ /* 0x000fc800078ec0ff */
[----:B------:R-:W-:Y:S01]  /*4f30*/  ISETP.NE.AND P0, PT, R11, RZ, PT ;  /* 0x000000ff0b00720c */ /* 0x000fe20003f05270 */
[----:B------:R-:W-:-:S12]  /*4f40*/  BRA.U !UP0, `(.L_x_125) ;  /* 0x0000000108507547 */ /* 0x000fd8000b800000 */
[----:B------:R-:W-:-:S05]  /*4f50*/  IMAD R2, R25, 0x4, R1 ;  /* 0x0000000419027824 */ /* 0x000fca00078e0201 */
[----:B------:R-:W2:Y:S04]  /*4f60*/  LDL R4, [R2] ;  /* 0x0000000002047983 */ /* 0x000ea80000100800 */
[----:B------:R-:W4:Y:S04]  /*4f70*/  LDL R6, [R2+0x80] ;  /* 0x0000800002067983 */ /* 0x000f280000100800 */
[----:B------:R-:W5:Y:S04]  /*4f80*/  LDL R8, [R2+0x4] ;  /* 0x0000040002087983 */ /* 0x000f680000100800 */
[----:B---3--:R-:W3:Y:S04]  /*4f90*/  LDL R10, [R2+0x84] ;  /* 0x00008400020a7983 */ /* 0x008ee80000100800 */
[----:B------:R-:W3:Y:S04]  /*4fa0*/  LDL R12, [R2+0x8] ;  /* 0x00000800020c7983 */ /* 0x000ee80000100800 */
[----:B------:R-:W3:Y:S04]  /*4fb0*/  LDL R14, [R2+0x88] ;  /* 0x00008800020e7983 */ /* 0x000ee80000100800 */
[----:B------:R-:W3:Y:S04]  /*4fc0*/  LDL R16, [R2+0xc] ;  /* 0x00000c0002107983 */ /* 0x000ee80000100800 */
[----:B------:R-:W3:Y:S01]  /*4fd0*/  LDL R18, [R2+0x8c] ;  /* 0x00008c0002127983 */ /* 0x000ee20000100800 */
[----:B------:R-:W-:Y:S01]  /*4fe0*/  IMAD.IADD R5, R3, 0x1, R25 ;  /* 0x0000000103057824 */ /* 0x000fe200078e0219 */
[----:B------:R-:W-:-:S03]  /*4ff0*/  IADD3 R25, PT, PT, R25, 0x4, RZ ;  /* 0x0000000419197810 */ /* 0x000fc60007ffe0ff */
        /* <DEDUP_REMOVED lines=8> */
[----:B------:R0:W-:Y:S02]  /*5080*/  STS [R5+0x1c], R18 ;  /* 0x00001c1205007388 */ /* 0x0001e40000000800 */
.L_x_125:
[----:B------:R-:W-:Y:S05]  /*5090*/  @!P0 BRA `(.L_x_123) ;  /* 0x0000000000308947 */ /* 0x000fea0003800000 */
[----:B------:R-:W-:-:S07]  /*50a0*/  IMAD.MOV.U32 R2, RZ, RZ, RZ ;  /* 0x000000ffff027224 */ /* 0x000fce00078e00ff */
.L_x_126:
[----:B0-----:R-:W-:-:S05]  /*50b0*/  IMAD R4, R25, 0x4, R1 ;  /* 0x0000000419047824 */ /* 0x001fca00078e0201 */
[----:B------:R-:W2:Y:S04]  /*50c0*/  LDL R5, [R4] ;  /* 0x0000000004057983 */ /* 0x000ea80000100800 */
[----:B------:R-:W4:Y:S01]  /*50d0*/  LDL R9, [R4+0x80] ;  /* 0x0000800004097983 */ /* 0x000f220000100800 */
[----:B---3--:R-:W-:Y:S02]  /*50e0*/  IMAD.IADD R7, R3, 0x1, R25 ;  /* 0x0000000103077824 */ /* 0x008fe400078e0219 */
[----:B------:R-:W-:Y:S02]  /*50f0*/  VIADD R2, R2, 0x1 ;  /* 0x0000000102027836 */ /* 0x000fe40000000000 */
[----:B------:R-:W-:Y:S01]  /*5100*/  VIADD R25, R25, 0x1 ;  /* 0x0000000119197836 */ /* 0x000fe20000000000 */
[----:B------:R-:W-:-:S02]  /*5110*/  LEA R6, R7, R0, 0x3 ;  /* 0x0000000007067211 */ /* 0x000fc400078e18ff */
[----:B------:R-:W-:-:S03]  /*5120*/  ISETP.NE.AND P0, PT, R2, R11, PT ;  /* 0x0000000b0200720c */ /* 0x000fc60003f05270 */
[----:B--2---:R0:W-:Y:S04]  /*5130*/  STS [R6], R5 ;  /* 0x0000000506007388 */ /* 0x0041e80000000800 */
[----:B----4-:R0:W-:Y:S06]  /*5140*/  STS [R6+0x4], R9 ;  /* 0x0000040906007388 */ /* 0x0101ec0000000800 */
[----:B------:R-:W-:Y:S05]  /*5150*/  @P0 BRA `(.L_x_126) ;  /* 0xfffffffc00d40947 */ /* 0x000fea000383ffff */
.L_x_123:
[----:B------:R-:W-:Y:S05]  /*5160*/  BSYNC.RECONVERGENT B0 ;  /* 0x0000000000007941 */ /* 0x000fea0003800200 */
.L_x_120:
[----:B-1----:R-:W1:Y:S01]  /*5170*/  S2R R2, SR_TID.X ;  /* 0x0000000000027919 */ /* 0x002e620000002100 */
[----:B------:R-:W5:Y:S01]  /*5180*/  LDCU UR6, c[0x0][0x3a8] ;  /* 0x00007500ff0677ac */ /* 0x000f620008000800 */
[----:B------:R-:W-:-:S06]  /*5190*/  USHF.R.U32.HI UR7, URZ, 0x5, UR9 ;  /* 0x00000005ff077899 */ /* 0x000fcc0008011609 */
[----:B0-2-4-:R-:W-:Y:S01]  /*51a0*/  IMAD.U32 R4, RZ, RZ, UR7 ;  /* 0x00000007ff047e24 */ /* 0x015fe2000f8e00ff */
[----:B-----5:R-:W-:-:S04]  /*51b0*/  UIMAD UR4, UR7, UR6, URZ ;  /* 0x00000006070472a4 */ /* 0x020fc8000f8e02ff */
[----:B------:R-:W-:Y:S01]  /*51c0*/  USHF.L.U32 UR4, UR4, 0x3, URZ ;  /* 0x0000000304047899 */ /* 0x000fe200080006ff */
[----:B-1----:R-:W-:-:S05]  /*51d0*/  SHF.R.U32.HI R2, RZ, 0x5, R2 ;  /* 0x00000005ff027819 */ /* 0x002fca0000011602 */
[----:B------:R-:W-:Y:S01]  /*51e0*/  IMAD R3, R2, UR6, RZ ;  /* 0x0000000602037c24 */ /* 0x000fe2000f8e02ff */
[----:B------:R-:W-:Y:S01]  /*51f0*/  LEA R2, R4, UR4, 0x2 ;  /* 0x0000000404027c11 */ /* 0x000fe2000f8e10ff */
[----:B------:R-:W-:-:S03]  /*5200*/  UMOV UR4, 0xffffffff ;  /* 0xffffffff00047882 */ /* 0x000fc60000000000 */
[----:B------:R-:W-:Y:S05]  /*5210*/  BRA.DIV UR4, `(.L_x_127) ;  /* 0x0000001604187947 */ /* 0x000fea000b800000 */
[----:B------:R-:W-:Y:S01]  /*5220*/  NOP ;  /* 0x0000000000007918 */ /* 0x000fe20000000000 */
.L_x_194:
[----:B------:R-:W-:-:S13]  /*5230*/  ISETP.GE.AND P0, PT, R22, 0x2, PT ;  /* 0x000000021600780c */ /* 0x000fda0003f06270 */
[----:B------:R-:W-:Y:S05]  /*5240*/  @!P0 BRA `(.L_x_128) ;  /* 0x0000000400008947 */ /* 0x000fea0003800000 */
[----:B------:R-:W3:Y:S01]  /*5250*/  S2R R6, SR_CgaCtaId ;  /* 0x0000000000067919 */ /* 0x000ee20000008800 */
[----:B------:R-:W-:Y:S01]  /*5260*/  LEA R4, R3, R2, 0x4 ;  /* 0x0000000203047211 */ /* 0x000fe200078e20ff */
[----:B------:R-:W-:Y:S01]  /*5270*/  BSSY B0, `(.L_x_128) ;  /* 0x000003d000007945 */ /* 0x000fe20003800000 */
[----:B------:R-:W-:-:S03]  /*5280*/  MOV R5, 0x400 ;  /* 0x0000040000057802 */ /* 0x000fc60000000f00 */
[----:B------:R-:W-:Y:S01]  /*5290*/  IMAD R4, R21, 0x8, R4 ;  /* 0x0000000815047824 */ /* 0x000fe200078e0204 */
[----:B---3--:R-:W-:Y:S01]  /*52a0*/  LEA R7, R6, R5, 0x18 ;  /* 0x0000000506077211 */ /* 0x008fe200078ec0ff */
[----:B------:R-:W-:-:S03]  /*52b0*/  IMAD.MOV.U32 R5, RZ, RZ, 0x2 ;  /* 0x00000002ff057424 */ /* 0x000fc600078e00ff */
[----:B------:R-:W-:-:S07]  /*52c0*/  IADD3 R4, PT, PT, R4, 0x2004, R7 ;  /* 0x0000200404047810 */ /* 0x000fce0007ffe007 */
.L_x_141:
[----:B------:R-:W-:Y:S01]  /*52d0*/  SHF.R.S32.HI R6, RZ, 0x1, R5 ;  /* 0x00000001ff067819 */ /* 0x000fe20000011405 */
[----:B------:R-:W-:Y:S03]  /*52e0*/  BSSY B1, `(.L_x_129) ;  /* 0x0000030000017945 */ /* 0x000fe60003800000 */
[----:B------:R-:W-:-:S13]  /*52f0*/  ISETP.GE.AND P0, PT, R6, 0x1, PT ;  /* 0x000000010600780c */ /* 0x000fda0003f06270 */
[----:B--23--:R-:W-:Y:S05]  /*5300*/  @!P0 BRA `(.L_x_130) ;  /* 0x0000000000b48947 */ /* 0x00cfea0003800000 */
[----:B------:R-:W-:-:S07]  /*5310*/  IMAD.MOV.U32 R7, RZ, RZ, R6 ;  /* 0x000000ffff077224 */ /* 0x000fce00078e0006 */
.L_x_140:
[----:B------:R-:W0:Y:S01]  /*5320*/  LDCU UR4, c[0x0][0x3a8] ;  /* 0x00007500ff0477ac */ /* 0x000e220008000800 */
[----:B------:R-:W-:Y:S01]  /*5330*/  BSSY.RECONVERGENT B2, `(.L_x_131) ;  /* 0x0000024000027945 */ /* 0x000fe20003800200 */
[----:B0-----:R-:W-:-:S13]  /*5340*/  ISETP.GE.AND P0, PT, R21, UR4, PT ;  /* 0x0000000415007c0c */ /* 0x001fda000bf06270 */
[----:B--23--:R-:W-:Y:S05]  /*5350*/  @P0 BRA `(.L_x_132) ;  /* 0x0000000000840947 */ /* 0x00cfea0003800000 */
[----:B------:R-:W0:Y:S01]  /*5360*/  LDC R12, c[0x0][0x3a8] ;  /* 0x0000ea00ff0c7b82 */ /* 0x000e220000000800 */
[----:B------:R-:W-:Y:S01]  /*5370*/  MOV R6, R4 ;  /* 0x0000000400067202 */ /* 0x000fe20000000f00 */
[----:B------:R-:W-:-:S07]  /*5380*/  IMAD.MOV.U32 R8, RZ, RZ, R21 ;  /* 0x000000ffff087224 */ /* 0x000fce00078e0015 */
.L_x_138:
[----:B--2---:R-:W-:Y:S01]  /*5390*/  LOP3.LUT R9, R8, R7, RZ, 0x3c, !PT ;  /* 0x0000000708097212 */ /* 0x004fe200078e3cff */
[----:B------:R-:W-:Y:S03]  /*53a0*/  BSSY.RECONVERGENT B3, `(.L_x_133) ;  /* 0x0000018000037945 */ /* 0x000fe60003800200 */
[----:B0-----:R-:W-:-:S04]  /*53b0*/  ISETP.GE.AND P0, PT, R9, R12, PT ;  /* 0x0000000c0900720c */ /* 0x001fc80003f06270 */
[----:B------:R-:W-:-:S13]  /*53c0*/  ISETP.LE.U32.OR P0, PT, R9, R8, P0 ;  /* 0x000000080900720c */ /* 0x000fda0000703470 */
[----:B---3--:R-:W-:Y:S05]  /*53d0*/  @P0 BRA `(.L_x_134) ;  /* 0x0000000000500947 */ /* 0x008fea0003800000 */
[----:B------:R-:W-:Y:S01]  /*53e0*/  IMAD R11, R9, 0x8, R0 ;  /* 0x00000008090b7824 */ /* 0x000fe200078e0200 */
[----:B------:R0:W1:Y:S01]  /*53f0*/  LDS R10, [R6] ;  /* 0x00000000060a7984 */ /* 0x0000620000000800 */
[----:B------:R-:W-:Y:S01]  /*5400*/  LOP3.LUT P0, RZ, R8, R5, RZ, 0xc0, !PT ;  /* 0x0000000508ff7212 */ /* 0x000fe2000780c0ff */
[----:B------:R-:W-:Y:S02]  /*5410*/  BSSY.RELIABLE B4, `(.L_x_135) ;  /* 0x000000c000047945 */ /* 0x000fe40003800100 */
[----:B------:R0:W2:Y:S04]  /*5420*/  LDS R9, [R6+-0x4] ;  /* 0xfffffc0006097984 */ /* 0x0000a80000000800 */
[----:B------:R0:W3:Y:S04]  /*5430*/  LDS R13, [R11] ;  /* 0x000000000b0d7984 */ /* 0x0000e80000000800 */
[----:B------:R0:W4:Y:S02]  /*5440*/  LDS R15, [R11+0x4] ;  /* 0x000004000b0f7984 */ /* 0x0001240000000800 */
[----:B------:R-:W-:Y:S05]  /*5450*/  @!P0 BRA `(.L_x_136) ;  /* 0x0000000000108947 */ /* 0x000fea0003800000 */
[----:B-1--4-:R-:W-:-:S13]  /*5460*/  FSETP.GEU.AND P0, PT, R10, R15, PT ;  /* 0x0000000f0a00720b */ /* 0x012fda0003f0e000 */
[----:B------:R-:W-:Y:S05]  /*5470*/  @P0 BREAK.RELIABLE B4 ;  /* 0x0000000000040942 */ /* 0x000fea0003800100 */
[----:B------:R-:W-:Y:S05]  /*5480*/  @!P0 BRA `(.L_x_137) ;  /* 0x0000000000108947 */ /* 0x000fea0003800000 */
[----:B------:R-:W-:Y:S05]  /*5490*/  BRA `(.L_x_134) ;  /* 0x0000000000207947 */ /* 0x000fea0003800000 */
.L_x_136:
[----:B-1--4-:R-:W-:-:S13]  /*54a0*/  FSETP.GT.AND P0, PT, R10, R15, PT ;  /* 0x0000000f0a00720b */ /* 0x012fda0003f04000 */
[----:B------:R-:W-:Y:S05]  /*54b0*/  @!P0 BREAK.RELIABLE B4 ;  /* 0x0000000000048942 */ /* 0x000fea0003800100 */
[----:B------:R-:W-:Y:S05]  /*54c0*/  @!P0 BRA `(.L_x_134) ;  /* 0x0000000000148947 */ /* 0x000fea0003800000 */
.L_x_137:
[----:B------:R-:W-:Y:S05]  /*54d0*/  BSYNC.RELIABLE B4 ;  /* 0x0000000000047941 */ /* 0x000fea0003800100 */
.L_x_135:
[----:B---3--:R1:W-:Y:S04]  /*54e0*/  STS [R6+-0x4], R13 ;  /* 0xfffffc0d06007388 */ /* 0x0083e80000000800 */
[----:B------:R1:W-:Y:S04]  /*54f0*/  STS [R6], R15 ;  /* 0x0000000f06007388 */ /* 0x0003e80000000800 */
[----:B--2---:R1:W-:Y:S04]  /*5500*/  STS [R11], R9 ;  /* 0x000000090b007388 */ /* 0x0043e80000000800 */
[----:B------:R1:W-:Y:S02]  /*5510*/  STS [R11+0x4], R10 ;  /* 0x0000040a0b007388 */ /* 0x0003e40000000800 */
.L_x_134:
[----:B------:R-:W-:Y:S05]  /*5520*/  BSYNC.RECONVERGENT B3 ;  /* 0x0000000000037941 */ /* 0x000fea0003800200 */
.L_x_133:
[----:B------:R-:W-:Y:S01]  /*5530*/  VIADD R8, R8, 0x20 ;  /* 0x0000002008087836 */ /* 0x000fe20000000000 */
[----:B01----:R-:W-:-:S04]  /*5540*/  IADD3 R6, PT, PT, R6, 0x100, RZ ;  /* 0x0000010006067810 */ /* 0x003fc80007ffe0ff */
[----:B------:R-:W-:-:S13]  /*5550*/  ISETP.GE.AND P0, PT, R8, R12, PT ;  /* 0x0000000c0800720c */ /* 0x000fda0003f06270 */
[----:B------:R-:W-:Y:S05]  /*5560*/  @!P0 BRA `(.L_x_138) ;  /* 0xfffffffc00888947 */ /* 0x000fea000383ffff */
.L_x_132:
[----:B------:R-:W-:Y:S05]  /*5570*/  BSYNC.RECONVERGENT B2 ;  /* 0x0000000000027941 */ /* 0x000fea0003800200 */
.L_x_131:
[----:B------:R-:W-:-:S03]  /*5580*/  UMOV UR4, 0xffffffff ;  /* 0xffffffff00047882 */ /* 0x000fc60000000000 */
[----:B------:R-:W-:Y:S05]  /*5590*/  BRA.DIV UR4, `(.L_x_139) ;  /* 0x0000001204547947 */ /* 0x000fea000b800000 */
[----:B------:R-:W-:Y:S01]  /*55a0*/  NOP ;  /* 0x0000000000007918 */ /* 0x000fe20000000000 */
.L_x_197:
[----:B------:R-:W-:Y:S02]  /*55b0*/  ISETP.GT.U32.AND P0, PT, R7, 0x1, PT ;  /* 0x000000010700780c */ /* 0x000fe40003f04070 */
[----:B------:R-:W-:-:S11]  /*55c0*/  SHF.R.U32.HI R7, RZ, 0x1, R7 ;  /* 0x00000001ff077819 */ /* 0x000fd60000011607 */
[----:B------:R-:W-:Y:S05]  /*55d0*/  @P0 BRA `(.L_x_140) ;  /* 0xfffffffc00500947 */ /* 0x000fea000383ffff */
.L_x_130:
[----:B------:R-:W-:Y:S05]  /*55e0*/  BSYNC B1 ;  /* 0x0000000000017941 */ /* 0x000fea0003800000 */
.L_x_129:
[----:B------:R-:W0:Y:S01]  /*55f0*/  LDCU UR4, c[0x0][0x3a8] ;  /* 0x00007500ff0477ac */ /* 0x000e220008000800 */
[----:B------:R-:W-:Y:S02]  /*5600*/  IMAD.SHL.U32 R5, R5, 0x2, RZ ;  /* 0x0000000205057824 */ /* 0x000fe400078e00ff */
[----:B0-----:R-:W-:-:S05]  /*5610*/  IMAD.U32 R22, RZ, RZ, UR4 ;  /* 0x00000004ff167e24 */ /* 0x001fca000f8e00ff */
[----:B------:R-:W-:-:S13]  /*5620*/  ISETP.GT.AND P0, PT, R5, R22, PT ;  /* 0x000000160500720c */ /* 0x000fda0003f04270 */
[----:B------:R-:W-:Y:S05]  /*5630*/  @!P0 BRA `(.L_x_141) ;  /* 0xfffffffc00248947 */ /* 0x000fea000383ffff */
[----:B------:R-:W-:Y:S05]  /*5640*/  BSYNC B0 ;  /* 0x0000000000007941 */ /* 0x000fea0003800000 */
.L_x_128:
[----:B------:R-:W-:Y:S01]  /*5650*/  UMOV UR4, 0xffffffff ;  /* 0xffffffff00047882 */ /* 0x000fe20000000000 */
[----:B------:R-:W-:Y:S02]  /*5660*/  ISETP.GE.AND P0, PT, R22, 0x20, PT ;  /* 0x000000201600780c */ /* 0x000fe40003f06270 */
[----:B------:R-:W-:Y:S11]  /*5670*/  BRA.DIV UR4, `(.L_x_142) ;  /* 0x0000001204387947 */ /* 0x000ff6000b800000 */
[----:B------:R-:W-:Y:S01]  /*5680*/  NOP ;  /* 0x0000000000007918 */ /* 0x000fe20000000000 */
.L_x_200:
[----:B------:R-:W-:Y:S05]  /*5690*/  @!P0 EXIT ;  /* 0x000000000000894d */ /* 0x000fea0003800000 */
[----:B------:R-:W-:Y:S02]  /*56a0*/  UIADD3 UR4, UPT, UPT, UR5, -0x1, URZ ;  /* 0xffffffff05047890 */ /* 0x000fe4000fffe0ff */
[----:B---3--:R-:W-:Y:S02]  /*56b0*/  IMAD.U32 R7, RZ, RZ, UR5 ;  /* 0x00000005ff077e24 */ /* 0x008fe4000f8e00ff */
[----:B------:R-:W-:Y:S02]  /*56c0*/  HFMA2 R6, -RZ, RZ, 0, 0 ;  /* 0x00000000ff067431 */ /* 0x000fe400000001ff */
[----:B------:R-:W-:Y:S01]  /*56d0*/  IMAD R21, R21, UR5, RZ ;  /* 0x0000000515157c24 */ /* 0x000fe2000f8e02ff */
[----:B------:R-:W-:Y:S01]  /*56e0*/  UISETP.GE.U32.AND UP0, UPT, UR4, 0x7, UPT ;  /* 0x000000070400788c */ /* 0x000fe2000bf06070 */
[----:B------:R-:W-:Y:S02]  /*56f0*/  LOP3.LUT R7, R7, 0x7, RZ, 0xc0, !PT ;  /* 0x0000000707077812 */ /* 0x000fe400078ec0ff */
[----:B------:R-:W-:-:S02]  /*5700*/  IMAD R20, R20, R22, R21 ;  /* 0x0000001614147224 */ /* 0x000fc400078e0215 */
[----:B------:R-:W-:-:S04]  /*5710*/  ISETP.NE.AND P0, PT, R7, RZ, PT ;  /* 0x000000ff0700720c */ /* 0x000fc80003f05270 */
[----:B------:R-:W-:Y:S09]  /*5720*/  BRA.U !UP0, `(.L_x_143) ;  /* 0x0000000108d87547 */ /* 0x000ff2000b800000 */
[----:B--2---:R-:W0:Y:S01]  /*5730*/  S2R R9, SR_CgaCtaId ;  /* 0x0000000000097919 */ /* 0x004e220000008800 */
[----:B------:R-:W1:Y:S01]  /*5740*/  LDC.64 R4, c[0x0][0x3a0] ;  /* 0x0000e800ff047b82 */ /* 0x000e620000000a00 */
[----:B------:R-:W-:Y:S01]  /*5750*/  IMAD R3, R3, 0x2, R21 ;  /* 0x0000000203037824 */ /* 0x000fe200078e0215 */
[----:B------:R-:W-:Y:S01]  /*5760*/  ULOP3.LUT UR6, UR5, 0x3fffff8, URZ, 0xc0, !UPT ;  /* 0x03fffff805067892 */ /* 0x000fe2000f8ec0ff */
[----:B------:R-:W-:Y:S01]  /*5770*/  MOV R6, 0x400 ;  /* 0x0000040000067802 */ /* 0x000fe20000000f00 */
[----:B------:R-:W-:Y:S01]  /*5780*/  BSSY.RECONVERGENT B0, `(.L_x_143) ;  /* 0x0000030000007945 */ /* 0x000fe20003800200 */
[----:B------:R-:W-:Y:S01]  /*5790*/  IMAD.U32 R3, R3, 0x8, R2 ;  /* 0x0000000803037824 */ /* 0x000fe200078e0002 */
[----:B------:R-:W-:Y:S01]  /*57a0*/  UIADD3 UR4, UPT, UPT, -UR6, URZ, URZ ;  /* 0x000000ff06047290 */ /* 0x000fe2000fffe1ff */
[----:B------:R-:W-:-:S05]  /*57b0*/  MOV R11, R20 ;  /* 0x00000014000b7202 */ /* 0x000fca0000000f00 */
[----:B------:R-:W-:Y:S01]  /*57c0*/  IMAD.U32 R8, RZ, RZ, UR4 ;  /* 0x00000004ff087e24 */ /* 0x000fe2000f8e00ff */
[----:B-1----:R-:W-:Y:S02]  /*57d0*/  IADD3 R2, P1, PT, R4, 0x20, RZ ;  /* 0x0000002004027810 */ /* 0x002fe40007f3e0ff */
[----:B0-----:R-:W-:-:S04]  /*57e0*/  LEA R6, R9, R6, 0x18 ;  /* 0x0000000609067211 */ /* 0x001fc800078ec0ff */
[----:B------:R-:W-:Y:S01]  /*57f0*/  IADD3 R9, PT, PT, R3, 0x203c, R6 ;  /* 0x0000203c03097810 */ /* 0x000fe20007ffe006 */
[----:B------:R-:W-:Y:S02]  /*5800*/  IMAD.X R3, RZ, RZ, R5, P1 ;  /* 0x000000ffff037224 */ /* 0x000fe400008e0605 */
[----:B------:R-:W-:-:S07]  /*5810*/  IMAD.U32 R6, RZ, RZ, UR6 ;  /* 0x00000006ff067e24 */ /* 0x000fce000f8e00ff */
.L_x_144:
[----:B--2---:R-:W0:Y:S01]  /*5820*/  LDS R13, [R9+-0x3c] ;  /* 0xffffc400090d7984 */ /* 0x004e220000000800 */
[----:B------:R-:W-:-:S03]  /*5830*/  IMAD.WIDE R4, R11, 0x8, R2 ;  /* 0x000000080b047825 */ /* 0x000fc600078e0202 */
[----:B------:R-:W1:Y:S01]  /*5840*/  LDS R15, [R9+-0x38] ;  /* 0xffffc800090f7984 */ /* 0x000e620000000800 */
[----:B------:R-:W-:Y:S02]  /*5850*/  VIADD R8, R8, 0x8 ;  /* 0x0000000808087836 */ /* 0x000fe40000000000 */
[----:B------:R-:W-:Y:S01]  /*5860*/  VIADD R11, R11, 0x8 ;  /* 0x000000080b0b7836 */ /* 0x000fe20000000000 */
[----:B------:R-:W2:Y:S02]  /*5870*/  LDS R17, [R9+-0x34] ;  /* 0xffffcc0009117984 */ /* 0x000ea40000000800 */
[----:B------:R-:W-:Y:S02]  /*5880*/  ISETP.NE.AND P1, PT, R8, RZ, PT ;  /* 0x000000ff0800720c */ /* 0x000fe40003f25270 */
[----:B------:R-:W3:Y:S04]  /*5890*/  LDS R19, [R9+-0x30] ;  /* 0xffffd00009137984 */ /* 0x000ee80000000800 */
[----:B------:R-:W4:Y:S04]  /*58a0*/  LDS R23, [R9+-0x2c] ;  /* 0xffffd40009177984 */ /* 0x000f280000000800 */
[----:B------:R-:W5:Y:S04]  /*58b0*/  LDS R25, [R9+-0x28] ;  /* 0xffffd80009197984 */ /* 0x000f680000000800 */
[----:B------:R-:W5:Y:S04]  /*58c0*/  LDS R27, [R9+-0x24] ;  /* 0xffffdc00091b7984 */ /* 0x000f680000000800 */
[----:B------:R-:W5:Y:S04]  /*58d0*/  LDS R29, [R9+-0x20] ;  /* 0xffffe000091d7984 */ /* 0x000f680000000800 */
[----:B------:R-:W5:Y:S04]  /*58e0*/  LDS R10, [R9+-0x1c] ;  /* 0xffffe400090a7984 */ /* 0x000f680000000800 */
[----:B------:R-:W5:Y:S04]  /*58f0*/  LDS R12, [R9+-0x18] ;  /* 0xffffe800090c7984 */ /* 0x000f680000000800 */
[----:B0-----:R-:W-:Y:S04]  /*5900*/  STG.E desc[UR10][R4.64+-0x20], R13 ;  /* 0xffffe00d04007986 */ /* 0x001fe8000c10190a */
[----:B-1----:R-:W-:Y:S04]  /*5910*/  STG.E desc[UR10][R4.64+-0x1c], R15 ;  /* 0xffffe40f04007986 */ /* 0x002fe8000c10190a */
[----:B------:R-:W0:Y:S04]  /*5920*/  LDS R14, [R9+-0x14] ;  /* 0xffffec00090e7984 */ /* 0x000e280000000800 */
[----:B------:R-:W1:Y:S04]  /*5930*/  LDS R16, [R9+-0x10] ;  /* 0xfffff00009107984 */ /* 0x000e680000000800 */
[----:B------:R-:W1:Y:S04]  /*5940*/  LDS R13, [R9+-0xc] ;  /* 0xfffff400090d7984 */ /* 0x000e680000000800 */
[----:B------:R-:W1:Y:S04]  /*5950*/  LDS R15, [R9+-0x8] ;  /* 0xfffff800090f7984 */ /* 0x000e680000000800 */
[----:B------:R-:W1:Y:S04]  /*5960*/  LDS R18, [R9+-0x4] ;  /* 0xfffffc0009127984 */ /* 0x000e680000000800 */
[----:B------:R4:W1:Y:S04]  /*5970*/  LDS R22, [R9] ;  /* 0x0000000009167984 */ /* 0x0008680000000800 */
[----:B--2---:R2:W-:Y:S04]  /*5980*/  STG.E desc[UR10][R4.64+-0x18], R17 ;  /* 0xffffe81104007986 */ /* 0x0045e8000c10190a */
[----:B---3--:R2:W-:Y:S01]  /*5990*/  STG.E desc[UR10][R4.64+-0x14], R19 ;  /* 0xffffec1304007986 */ /* 0x0085e2000c10190a */
[----:B----4-:R-:W-:-:S03]  /*59a0*/  IADD3 R9, PT, PT, R9, 0x40, RZ ;  /* 0x0000004009097810 */ /* 0x010fc60007ffe0ff */
[----:B------:R2:W-:Y:S04]  /*59b0*/  STG.E desc[UR10][R4.64+-0x10], R23 ;  /* 0xfffff01704007986 */ /* 0x0005e8000c10190a */
[----:B-----5:R2:W-:Y:S04]  /*59c0*/  STG.E desc[UR10][R4.64+-0xc], R25 ;  /* 0xfffff41904007986 */ /* 0x0205e8000c10190a */
[----:B------:R2:W-:Y:S04]  /*59d0*/  STG.E desc[UR10][R4.64+-0x8], R27 ;  /* 0xfffff81b04007986 */ /* 0x0005e8000c10190a */
[----:B------:R2:W-:Y:S04]  /*59e0*/  STG.E desc[UR10][R4.64+-0x4], R29 ;  /* 0xfffffc1d04007986 */ /* 0x0005e8000c10190a */
[----:B------:R2:W-:Y:S04]  /*59f0*/  STG.E desc[UR10][R4.64], R10 ;  /* 0x0000000a04007986 */ /* 0x0005e8000c10190a */
[----:B------:R2:W-:Y:S04]  /*5a00*/  STG.E desc[UR10][R4.64+0x4], R12 ;  /* 0x0000040c04007986 */ /* 0x0005e8000c10190a */
[----:B0-----:R2:W-:Y:S04]  /*5a10*/  STG.E desc[UR10][R4.64+0x8], R14 ;  /* 0x0000080e04007986 */ /* 0x0015e8000c10190a */
[----:B-1----:R2:W-:Y:S04]  /*5a20*/  STG.E desc[UR10][R4.64+0xc], R16 ;  /* 0x00000c1004007986 */ /* 0x0025e8000c10190a */
[----:B------:R2:W-:Y:S04]  /*5a30*/  STG.E desc[UR10][R4.64+0x10], R13 ;  /* 0x0000100d04007986 */ /* 0x0005e8000c10190a */
[----:B------:R2:W-:Y:S04]  /*5a40*/  STG.E desc[UR10][R4.64+0x14], R15 ;  /* 0x0000140f04007986 */ /* 0x0005e8000c10190a */
[----:B------:R2:W-:Y:S04]  /*5a50*/  STG.E desc[UR10][R4.64+0x18], R18 ;  /* 0x0000181204007986 */ /* 0x0005e8000c10190a */
[----:B------:R2:W-:Y:S01]  /*5a60*/  STG.E desc[UR10][R4.64+0x1c], R22 ;  /* 0x00001c1604007986 */ /* 0x0005e2000c10190a */
[----:B------:R-:W-:Y:S05]  /*5a70*/  @P1 BRA `(.L_x_144) ;  /* 0xfffffffc00681947 */ /* 0x000fea000383ffff */
[----:B------:R-:W-:Y:S05]  /*5a80*/  BSYNC.RECONVERGENT B0 ;  /* 0x0000000000007941 */ /* 0x000fea0003800200 */
.L_x_143:
[----:B------:R-:W-:Y:S05]  /*5a90*/  @!P0 EXIT ;  /* 0x000000000000894d */ /* 0x000fea0003800000 */
[----:B------:R-:W-:Y:S01]  /*5aa0*/  ISETP.GE.U32.AND P0, PT, R7, 0x4, PT ;  /* 0x000000040700780c */ /* 0x000fe20003f06070 */
[----:B------:R-:W-:-:S12]  /*5ab0*/  ULOP3.LUT UR4, UR5, 0x3, URZ, 0xc0, !UPT ;  /* 0x0000000305047892 */ /* 0x000fd8000f8ec0ff */
[----:B------:R-:W-:Y:S05]  /*5ac0*/  @!P0 BRA `(.L_x_145) ;  /* 0x0000000000588947 */ /* 0x000fea0003800000 */
[----:B------:R-:W-:Y:S01]  /*5ad0*/  IMAD.IADD R3, R21, 0x1, R6 ;  /* 0x0000000115037824 */ /* 0x000fe200078e0206 */
[----:B--2---:R-:W-:Y:S01]  /*5ae0*/  IADD3 R5, PT, PT, R20, R6, RZ ;  /* 0x0000000614057210 */ /* 0x004fe20007ffe0ff */
[----:B------:R-:W-:Y:S02]  /*5af0*/  VIADD R6, R6, 0x4 ;  /* 0x0000000406067836 */ /* 0x000fe40000000000 */
[----:B------:R-:W-:Y:S02]  /*5b00*/  IMAD R4, R3, 0x8, R0 ;  /* 0x0000000803047824 */ /* 0x000fe400078e0200 */
[----:B------:R-:W0:Y:S03]  /*5b10*/  LDC.64 R2, c[0x0][0x3a0] ;  /* 0x0000e800ff027b82 */ /* 0x000e260000000a00 */
[----:B------:R-:W1:Y:S04]  /*5b20*/  LDS R7, [R4] ;  /* 0x0000000004077984 */ /* 0x000e680000000800 */
[----:B------:R-:W2:Y:S04]  /*5b30*/  LDS R9, [R4+0x4] ;  /* 0x0000040004097984 */ /* 0x000ea80000000800 */
[----:B------:R-:W3:Y:S04]  /*5b40*/  LDS R11, [R4+0x8] ;  /* 0x00000800040b7984 */ /* 0x000ee80000000800 */
[----:B------:R-:W4:Y:S04]  /*5b50*/  LDS R13, [R4+0xc] ;  /* 0x00000c00040d7984 */ /* 0x000f280000000800 */
[----:B------:R-:W5:Y:S04]  /*5b60*/  LDS R15, [R4+0x10] ;  /* 0x00001000040f7984 */ /* 0x000f680000000800 */
[----:B------:R-:W5:Y:S01]  /*5b70*/  LDS R17, [R4+0x14] ;  /* 0x0000140004117984 */ /* 0x000f620000000800 */
[----:B0-----:R-:W-:-:S03]  /*5b80*/  IMAD.WIDE R2, R5, 0x8, R2 ;  /* 0x0000000805027825 */ /* 0x001fc600078e0202 */
[----:B------:R-:W0:Y:S04]  /*5b90*/  LDS R19, [R4+0x18] ;  /* 0x0000180004137984 */ /* 0x000e280000000800 */
[----:B------:R-:W0:Y:S04]  /*5ba0*/  LDS R23, [R4+0x1c] ;  /* 0x00001c0004177984 */ /* 0x000e280000000800 */
[----:B-1----:R1:W-:Y:S04]  /*5bb0*/  STG.E desc[UR10][R2.64], R7 ;  /* 0x0000000702007986 */ /* 0x0023e8000c10190a */
[----:B--2---:R1:W-:Y:S04]  /*5bc0*/  STG.E desc[UR10][R2.64+0x4], R9 ;  /* 0x0000040902007986 */ /* 0x0043e8000c10190a */
[----:B---3--:R1:W-:Y:S04]  /*5bd0*/  STG.E desc[UR10][R2.64+0x8], R11 ;  /* 0x0000080b02007986 */ /* 0x0083e8000c10190a */
[----:B----4-:R1:W-:Y:S04]  /*5be0*/  STG.E desc[UR10][R2.64+0xc], R13 ;  /* 0x00000c0d02007986 */ /* 0x0103e8000c10190a */
[----:B-----5:R1:W-:Y:S04]  /*5bf0*/  STG.E desc[UR10][R2.64+0x10], R15 ;  /* 0x0000100f02007986 */ /* 0x0203e8000c10190a */
[----:B------:R1:W-:Y:S04]  /*5c00*/  STG.E desc[UR10][R2.64+0x14], R17 ;  /* 0x0000141102007986 */ /* 0x0003e8000c10190a */
[----:B0-----:R1:W-:Y:S04]  /*5c10*/  STG.E desc[UR10][R2.64+0x18], R19 ;  /* 0x0000181302007986 */ /* 0x0013e8000c10190a */
[----:B------:R1:W-:Y:S02]  /*5c20*/  STG.E desc[UR10][R2.64+0x1c], R23 ;  /* 0x00001c1702007986 */ /* 0x0003e4000c10190a */
.L_x_145:
[----:B------:R-:W-:-:S13]  /*5c30*/  ISETP.NE.AND P0, PT, RZ, UR4, PT ;  /* 0x00000004ff007c0c */ /* 0x000fda000bf05270 */
[----:B------:R-:W-:Y:S05]  /*5c40*/  @!P0 EXIT ;  /* 0x000000000000894d */ /* 0x000fea0003800000 */
[----:B------:R-:W-:-:S09]  /*5c50*/  UISETP.NE.AND UP0, UPT, UR4, 0x1, UPT ;  /* 0x000000010400788c */ /* 0x000fd2000bf05270 */
[----:B------:R-:W-:Y:S05]  /*5c60*/  BRA.U !UP0, `(.L_x_146) ;  /* 0x0000000108387547 */ /* 0x000fea000b800000 */
[----:B-1----:R-:W-:Y:S01]  /*5c70*/  IMAD.IADD R3, R21, 0x1, R6 ;  /* 0x0000000115037824 */ /* 0x002fe200078e0206 */
[----:B--2---:R-:W-:Y:S01]  /*5c80*/  IADD3 R5, PT, PT, R20, R6, RZ ;  /* 0x0000000614057210 */ /* 0x004fe20007ffe0ff */
[----:B------:R-:W-:Y:S02]  /*5c90*/  VIADD R6, R6, 0x2 ;  /* 0x0000000206067836 */ /* 0x000fe40000000000 */
[----:B------:R-:W-:Y:S02]  /*5ca0*/  IMAD R4, R3, 0x8, R0 ;  /* 0x0000000803047824 */ /* 0x000fe400078e0200 */
[----:B------:R-:W0:Y:S03]  /*5cb0*/  LDC.64 R2, c[0x0][0x3a0] ;  /* 0x0000e800ff027b82 */ /* 0x000e260000000a00 */
[----:B------:R-:W1:Y:S04]  /*5cc0*/  LDS R7, [R4] ;  /* 0x0000000004077984 */ /* 0x000e680000000800 */
[----:B------:R-:W2:Y:S04]  /*5cd0*/  LDS R9, [R4+0x4] ;  /* 0x0000040004097984 */ /* 0x000ea80000000800 */
[----:B------:R-:W3:Y:S04]  /*5ce0*/  LDS R11, [R4+0x8] ;  /* 0x00000800040b7984 */ /* 0x000ee80000000800 */
[----:B------:R-:W4:Y:S01]  /*5cf0*/  LDS R13, [R4+0xc] ;  /* 0x00000c00040d7984 */ /* 0x000f220000000800 */
[----:B0-----:R-:W-:-:S05]  /*5d00*/  IMAD.WIDE R2, R5, 0x8, R2 ;  /* 0x0000000805027825 */ /* 0x001fca00078e0202 */
[----:B-1----:R0:W-:Y:S04]  /*5d10*/  STG.E desc[UR10][R2.64], R7 ;  /* 0x0000000702007986 */ /* 0x0021e8000c10190a */
[----:B--2---:R0:W-:Y:S04]  /*5d20*/  STG.E desc[UR10][R2.64+0x4], R9 ;  /* 0x0000040902007986 */ /* 0x0041e8000c10190a */
[----:B---3--:R0:W-:Y:S04]  /*5d30*/  STG.E desc[UR10][R2.64+0x8], R11 ;  /* 0x0000080b02007986 */ /* 0x0081e8000c10190a */
[----:B----4-:R0:W-:Y:S02]  /*5d40*/  STG.E desc[UR10][R2.64+0xc], R13 ;  /* 0x00000c0d02007986 */ /* 0x0101e4000c10190a */
.L_x_146:
[----:B------:R-:W-:-:S04]  /*5d50*/  ULOP3.LUT UR4, UR5, 0x1, URZ, 0xc0, !UPT ;  /* 0x0000000105047892 */ /* 0x000fc8000f8ec0ff */
[----:B------:R-:W-:-:S06]  /*5d60*/  UISETP.NE.U32.AND UP0, UPT, UR4, 0x1, UPT ;  /* 0x000000010400788c */ /* 0x000fcc000bf05070 */
[----:B------:R-:W-:-:S13]  /*5d70*/  PLOP3.LUT P0, PT, PT, PT, UP0, 0x80, 0x8 ;  /* 0x000000000008781c */ /* 0x000fda0003f0f008 */
[----:B------:R-:W-:Y:S05]  /*5d80*/  @P0 EXIT ;  /* 0x000000000000094d */ /* 0x000fea0003800000 */
[----:B------:R-:W-:Y:S01]  /*5d90*/  IMAD.IADD R21, R21, 0x1, R6 ;  /* 0x0000000115157824 */ /* 0x000fe200078e0206 */
[----:B01----:R-:W0:Y:S01]  /*5da0*/  LDC.64 R2, c[0x0][0x3a0] ;  /* 0x0000e800ff027b82 */ /* 0x003e220000000a00 */
[----:B--2---:R-:W-:Y:S02]  /*5db0*/  IADD3 R5, PT, PT, R20, R6, RZ ;  /* 0x0000000614057210 */ /* 0x004fe40007ffe0ff */
[----:B------:R-:W-:-:S05]  /*5dc0*/  IMAD R21, R21, 0x8, R0 ;  /* 0x0000000815157824 */ /* 0x000fca00078e0200 */
[----:B------:R-:W1:Y:S04]  /*5dd0*/  LDS R7, [R21] ;  /* 0x0000000015077984 */ /* 0x000e680000000800 */
[----:B------:R-:W2:Y:S01]  /*5de0*/  LDS R9, [R21+0x4] ;  /* 0x0000040015097984 */ /* 0x000ea20000000800 */
[----:B0-----:R-:W-:-:S05]  /*5df0*/  IMAD.WIDE R2, R5, 0x8, R2 ;  /* 0x0000000805027825 */ /* 0x001fca00078e0202 */
[----:B-1----:R-:W-:Y:S04]  /*5e00*/  STG.E desc[UR10][R2.64], R7 ;  /* 0x0000000702007986 */ /* 0x002fe8000c10190a */
[----:B--2---:R-:W-:Y:S01]  /*5e10*/  STG.E desc[UR10][R2.64+0x4], R9 ;  /* 0x0000040902007986 */ /* 0x004fe2000c10190a */
[----:B------:R-:W-:Y:S05]  /*5e20*/  EXIT ;  /* 0x000000000000794d */ /* 0x000fea0003800000 */
.L_x_28:
[----:B------:R-:W-:Y:S01]  /*5e30*/  BSSY B3, `(.L_x_147) ;  /* 0x0000005000037945 */ /* 0x000fe20003800000 */
[----:B01--4-:R-:W-:-:S07]  /*5e40*/  IMAD.MOV.U32 R6, RZ, RZ, -0x1 ;  /* 0xffffffffff067424 */ /* 0x013fce00078e00ff */
[----:B--2---:R-:W-:Y:S05]  /*5e50*/  WARPSYNC.COLLECTIVE R6, `(.L_x_148) ;  /* 0x0000000006087348 */ /* 0x004fea0003c00000 */
[----:B------:R-:W-:Y:S01]  /*5e60*/  NOP ;  /* 0x0000000000007918 */ /* 0x000fe20000000000 */
[----:B--2---:R-:W-:Y:S05]  /*5e70*/  ENDCOLLECTIVE ;  /* 0x000000000000791b */ /* 0x004fea0003800000 */
.L_x_148:
[----:B------:R-:W-:Y:S05]  /*5e80*/  BSYNC B3 ;  /* 0x0000000000037941 */ /* 0x000fea0003800000 */
.L_x_147:
[----:B------:R-:W-:Y:S05]  /*5e90*/  BRA `(.L_x_149) ;  /* 0xffffffb800507947 */ /* 0x000fea000383ffff */
.L_x_32:
[----:B------:R-:W-:Y:S01]  /*5ea0*/  BSSY B3, `(.L_x_150) ;  /* 0x0000005000037945 */ /* 0x000fe20003800000 */
[----:B0-----:R-:W-:-:S07]  /*5eb0*/  IMAD.MOV.U32 R6, RZ, RZ, -0x1 ;  /* 0xffffffffff067424 */ /* 0x001fce00078e00ff */
[----:B------:R-:W-:Y:S05]  /*5ec0*/  WARPSYNC.COLLECTIVE R6, `(.L_x_151) ;  /* 0x0000000006087348 */ /* 0x000fea0003c00000 */
[----:B------:R-:W-:Y:S01]  /*5ed0*/  NOP ;  /* 0x0000000000007918 */ /* 0x000fe20000000000 */
[----:B------:R-:W-:Y:S05]  /*5ee0*/  ENDCOLLECTIVE ;  /* 0x000000000000791b */ /* 0x000fea0003800000 */
.L_x_151:
[----:B------:R-:W-:Y:S05]  /*5ef0*/  BSYNC B3 ;  /* 0x0000000000037941 */ /* 0x000fea0003800000 */
.L_x_150:
[----:B------:R-:W-:Y:S05]  /*5f00*/  BRA `(.L_x_152) ;  /* 0xffffffb8007c7947 */ /* 0x000fea000383ffff */
.L_x_40:
[----:B------:R-:W-:Y:S01]  /*5f10*/  BSSY B3, `(.L_x_153) ;  /* 0x0000005000037945 */ /* 0x000fe20003800000 */
[----:B-12---:R-:W-:-:S07]  /*5f20*/  IMAD.MOV.U32 R6, RZ, RZ, -0x1 ;  /* 0xffffffffff067424 */ /* 0x006fce00078e00ff */
[----:B0-----:R-:W-:Y:S05]  /*5f30*/  WARPSYNC.COLLECTIVE R6, `(.L_x_154) ;  /* 0x0000000006087348 */ /* 0x001fea0003c00000 */
[----:B------:R-:W-:Y:S01]  /*5f40*/  NOP ;  /* 0x0000000000007918 */ /* 0x000fe20000000000 */
[----:B0-----:R-:W-:Y:S05]  /*5f50*/  ENDCOLLECTIVE ;  /* 0x000000000000791b */ /* 0x001fea0003800000 */
.L_x_154:
[----:B------:R-:W-:Y:S05]  /*5f60*/  BSYNC B3 ;  /* 0x0000000000037941 */ /* 0x000fea0003800000 */
.L_x_153:
[----:B------:R-:W-:Y:S05]  /*5f70*/  BRA `(.L_x_155) ;  /* 0xffffffbc009c7947 */ /* 0x000fea000383ffff */
.L_x_52:
[----:B------:R-:W-:Y:S01]  /*5f80*/  BSSY B5, `(.L_x_156) ;  /* 0x0000005000057945 */ /* 0x000fe20003800000 */
[----:B-12---:R-:W-:-:S07]  /*5f90*/  MOV R6, 0xffffffff ;  /* 0xffffffff00067802 */ /* 0x006fce0000000f00 */
[----:B0--3--:R-:W-:Y:S05]  /*5fa0*/  WARPSYNC.COLLECTIVE R6, `(.L_x_157) ;  /* 0x0000000006087348 */ /* 0x009fea0003c00000 */
[----:B------:R-:W-:Y:S01]  /*5fb0*/  NOP ;  /* 0x0000000000007918 */ /* 0x000fe20000000000 */
[----:B0--3--:R-:W-:Y:S05]  /*5fc0*/  ENDCOLLECTIVE ;  /* 0x000000000000791b */ /* 0x009fea0003800000 */
.L_x_157:
[----:B------:R-:W-:Y:S05]  /*5fd0*/  BSYNC B5 ;  /* 0x0000000000057941 */ /* 0x000fea0003800000 */
.L_x_156:
[----:B------:R-:W-:Y:S05]  /*5fe0*/  BRA `(.L_x_158) ;  /* 0xffffffc000387947 */ /* 0x000fea000383ffff */
.L_x_55:
[----:B------:R-:W-:Y:S01]  /*5ff0*/  BSSY B3, `(.L_x_159) ;  /* 0x0000005000037945 */ /* 0x000fe20003800000 */
[----:B-12---:R-:W-:-:S07]  /*6000*/  IMAD.MOV.U32 R6, RZ, RZ, -0x1 ;  /* 0xffffffffff067424 */ /* 0x006fce00078e00ff */
[----:B0--3--:R-:W-:Y:S05]  /*6010*/  WARPSYNC.COLLECTIVE R6, `(.L_x_160) ;  /* 0x0000000006087348 */ /* 0x009fea0003c00000 */
[----:B------:R-:W-:Y:S01]  /*6020*/  NOP ;  /* 0x0000000000007918 */ /* 0x000fe20000000000 */
[----:B0--3--:R-:W-:Y:S05]  /*6030*/  ENDCOLLECTIVE ;  /* 0x000000000000791b */ /* 0x009fea0003800000 */
.L_x_160:
[----:B------:R-:W-:Y:S05]  /*6040*/  BSYNC B3 ;  /* 0x0000000000037941 */ /* 0x000fea0003800000 */
.L_x_159:
[----:B------:R-:W-:Y:S05]  /*6050*/  BRA `(.L_x_161) ;  /* 0xffffffc000547947 */ /* 0x000fea000383ffff */
.L_x_62:
[----:B------:R-:W-:Y:S01]  /*6060*/  BSSY B3, `(.L_x_162) ;  /* 0x0000005000037945 */ /* 0x000fe20003800000 */
[----:B-12-4-:R-:W-:-:S07]  /*6070*/  IMAD.MOV.U32 R6, RZ, RZ, -0x1 ;  /* 0xffffffffff067424 */ /* 0x016fce00078e00ff */
[----:B0--3--:R-:W-:Y:S05]  /*6080*/  WARPSYNC.COLLECTIVE R6, `(.L_x_163) ;  /* 0x0000000006087348 */ /* 0x009fea0003c00000 */
[----:B------:R-:W-:Y:S01]  /*6090*/  NOP ;  /* 0x0000000000007918 */ /* 0x000fe20000000000 */
[----:B0--3--:R-:W-:Y:S05]  /*60a0*/  ENDCOLLECTIVE ;  /* 0x000000000000791b */ /* 0x009fea0003800000 */
.L_x_163:
[----:B------:R-:W-:Y:S05]  /*60b0*/  BSYNC B3 ;  /* 0x0000000000037941 */ /* 0x000fea0003800000 */
.L_x_162:
[----:B------:R-:W-:Y:S01]  /*60c0*/  IMAD.MOV.U32 R6, RZ, RZ, -0x1 ;  /* 0xffffffffff067424 */ /* 0x000fe200078e00ff */
[----:B------:R0:W-:Y:S06]  /*60d0*/  @!P1 STS [R22+0x2000], RZ ;  /* 0x002000ff16009388 */ /* 0x0001ec0000000800 */
[----:B0-----:R-:W-:Y:S05]  /*60e0*/  WARPSYNC.COLLECTIVE R6, `(.L_x_164) ;  /* 0x0000000006087348 */ /* 0x001fea0003c00000 */
[----:B------:R-:W-:Y:S01]  /*60f0*/  NOP ;  /* 0x0000000000007918 */ /* 0x000fe20000000000 */
[----:B0-----:R-:W-:Y:S05]  /*6100*/  ENDCOLLECTIVE ;  /* 0x000000000000791b */ /* 0x001fea0003800000 */
.L_x_164:
[----:B------:R-:W-:Y:S05]  /*6110*/  BRA `(.L_x_165) ;  /* 0xffffffc400947947 */ /* 0x000fea000383ffff */
.L_x_69:
[----:B------:R-:W-:Y:S01]  /*6120*/  BSSY B3, `(.L_x_166) ;  /* 0x0000008000037945 */ /* 0x000fe20003800000 */
[----:B--2---:R-:W-:Y:S01]  /*6130*/  MOV R7, R18 ;  /* 0x0000001200077202 */ /* 0x004fe20000000f00 */
[----:B------:R-:W-:Y:S02]  /*6140*/  IMAD.MOV.U32 R10, RZ, RZ, 0x10 ;  /* 0x00000010ff0a7424 */ /* 0x000fe400078e00ff */
[----:B0--3--:R-:W-:Y:S02]  /*6150*/  IMAD.MOV.U32 R13, RZ, RZ, 0x1f ;  /* 0x0000001fff0d7424 */ /* 0x009fe400078e00ff */
[----:B----4-:R-:W-:-:S07]  /*6160*/  IMAD.MOV.U32 R6, RZ, RZ, -0x1 ;  /* 0xffffffffff067424 */ /* 0x010fce00078e00ff */
[----:B------:R-:W-:Y:S05]  /*6170*/  WARPSYNC.COLLECTIVE R6, `(.L_x_167) ;  /* 0x0000000006087348 */ /* 0x000fea0003c00000 */
[----:B------:R0:W1:Y:S02]  /*6180*/  SHFL.DOWN P1, R11, R7, R10, R13 ;  /* 0x0800000a070b7389 */ /* 0x000064000002000d */
[----:B01----:R-:W-:Y:S05]  /*6190*/  ENDCOLLECTIVE ;  /* 0x000000000000791b */ /* 0x003fea0003800000 */
.L_x_167:
[----:B------:R-:W-:Y:S05]  /*61a0*/  BSYNC B3 ;  /* 0x0000000000037941 */ /* 0x000fea0003800000 */
.L_x_166:
[----:B------:R-:W-:Y:S01]  /*61b0*/  MOV R7, R11 ;  /* 0x0000000b00077202 */ /* 0x000fe20000000f00 */
[----:B------:R-:W-:Y:S02]  /*61c0*/  IMAD.MOV.U32 R10, RZ, RZ, 0x8 ;  /* 0x00000008ff0a7424 */ /* 0x000fe400078e00ff */
[----:B------:R-:W-:Y:S01]  /*61d0*/  IMAD.MOV.U32 R13, RZ, RZ, 0x1f ;  /* 0x0000001fff0d7424 */ /* 0x000fe200078e00ff */
[----:B------:R-:W-:Y:S01]  /*61e0*/  FMNMX R7, R7, R18, !PT ;  /* 0x0000001207077209 */ /* 0x000fe20007800000 */
[----:B------:R-:W-:-:S07]  /*61f0*/  IMAD.MOV.U32 R6, RZ, RZ, -0x1 ;  /* 0xffffffffff067424 */ /* 0x000fce00078e00ff */
[----:B------:R-:W-:Y:S05]  /*6200*/  WARPSYNC.COLLECTIVE R6, `(.L_x_168) ;  /* 0x0000000006087348 */ /* 0x000fea0003c00000 */
[----:B------:R0:W1:Y:S02]  /*6210*/  SHFL.DOWN P1, R11, R7, R10, R13 ;  /* 0x0800000a070b7389 */ /* 0x000064000002000d */
[----:B01----:R-:W-:Y:S05]  /*6220*/  ENDCOLLECTIVE ;  /* 0x000000000000791b */ /* 0x003fea0003800000 */
.L_x_168:
[----:B------:R-:W-:Y:S01]  /*6230*/  IMAD.MOV.U32 R10, RZ, RZ, 0x4 ;  /* 0x00000004ff0a7424 */ /* 0x000fe200078e00ff */
[----:B------:R-:W-:-:S04]  /*6240*/  MOV R4, R11 ;  /* 0x0000000b00047202 */ /* 0x000fc80000000f00 */
[----:B------:R-:W-:-:S05]  /*6250*/  FMNMX R4, R7, R4, !PT ;  /* 0x0000000407047209 */ /* 0x000fca0007800000 */
[----:B------:R-:W-:-:S07]  /*6260*/  IMAD.MOV.U32 R7, RZ, RZ, R4 ;  /* 0x000000ffff077224 */ /* 0x000fce00078e0004 */
[----:B------:R-:W-:Y:S05]  /*6270*/  WARPSYNC.COLLECTIVE R6, `(.L_x_169) ;  /* 0x0000000006087348 */ /* 0x000fea0003c00000 */
[----:B------:R0:W1:Y:S02]  /*6280*/  SHFL.DOWN P1, R11, R7, R10, R13 ;  /* 0x0800000a070b7389 */ /* 0x000064000002000d */
[----:B01----:R-:W-:Y:S05]  /*6290*/  ENDCOLLECTIVE ;  /* 0x000000000000791b */ /* 0x003fea0003800000 */
.L_x_169:
[----:B------:R-:W-:Y:S02]  /*62a0*/  IMAD.MOV.U32 R10, RZ, RZ, 0x2 ;  /* 0x00000002ff0a7424 */ /* 0x000fe400078e00ff */
[----:B------:R-:W-:-:S05]  /*62b0*/  IMAD.MOV.U32 R9, RZ, RZ, R11 ;  /* 0x000000ffff097224 */ /* 0x000fca00078e000b */
[----:B------:R-:W-:-:S04]  /*62c0*/  FMNMX R9, R4, R9, !PT ;  /* 0x0000000904097209 */ /* 0x000fc80007800000 */
[----:B------:R-:W-:-:S07]  /*62d0*/  MOV R7, R9 ;  /* 0x0000000900077202 */ /* 0x000fce0000000f00 */
[----:B------:R-:W-:Y:S05]  /*62e0*/  WARPSYNC.COLLECTIVE R6, `(.L_x_170) ;  /* 0x0000000006087348 */ /* 0x000fea0003c00000 */
[----:B------:R0:W1:Y:S02]  /*62f0*/  SHFL.DOWN P1, R11, R7, R10, R13 ;  /* 0x0800000a070b7389 */ /* 0x000064000002000d */
[----:B01----:R-:W-:Y:S05]  /*6300*/  ENDCOLLECTIVE ;  /* 0x000000000000791b */ /* 0x003fea0003800000 */
.L_x_170:
[----:B------:R-:W-:Y:S02]  /*6310*/  HFMA2 R10, -RZ, RZ, 0, 5.9604644775390625e-08 ;  /* 0x00000001ff0a7431 */ /* 0x000fe400000001ff */
[----:B------:R-:W-:-:S05]  /*6320*/  IMAD.MOV.U32 R8, RZ, RZ, R11 ;  /* 0x000000ffff087224 */ /* 0x000fca00078e000b */
[----:B------:R-:W-:-:S05]  /*6330*/  FMNMX R8, R9, R8, !PT ;  /* 0x0000000809087209 */ /* 0x000fca0007800000 */
[----:B------:R-:W-:-:S07]  /*6340*/  IMAD.MOV.U32 R7, RZ, RZ, R8 ;  /* 0x000000ffff077224 */ /* 0x000fce00078e0008 */
[----:B------:R-:W-:Y:S05]  /*6350*/  WARPSYNC.COLLECTIVE R6, `(.L_x_171) ;  /* 0x0000000006087348 */ /* 0x000fea0003c00000 */
[----:B------:R0:W1:Y:S02]  /*6360*/  SHFL.DOWN P1, R11, R7, R10, R13 ;  /* 0x0800000a070b7389 */ /* 0x000064000002000d */
[----:B01----:R-:W-:Y:S05]  /*6370*/  ENDCOLLECTIVE ;  /* 0x000000000000791b */ /* 0x003fea0003800000 */
.L_x_171:
[----:B------:R-:W-:Y:S05]  /*6380*/  BRA `(.L_x_172) ;  /* 0xffffffc800247947 */ /* 0x000fea000383ffff */
.L_x_83:
[----:B0---4-:R-:W-:-:S07]  /*6390*/  IMAD.MOV.U32 R6, RZ, RZ, -0x1 ;  /* 0xffffffffff067424 */ /* 0x011fce00078e00ff */
[----:B-12---:R-:W-:Y:S05]  /*63a0*/  WARPSYNC.COLLECTIVE R6, `(.L_x_173) ;  /* 0x0000000006087348 */ /* 0x006fea0003c00000 */
[----:B------:R-:W-:Y:S01]  /*63b0*/  NOP ;  /* 0x0000000000007918 */ /* 0x000fe20000000000 */
[----:B-12---:R-:W-:Y:S05]  /*63c0*/  ENDCOLLECTIVE ;  /* 0x000000000000791b */ /* 0x006fea0003800000 */
.L_x_173:
[----:B------:R-:W-:Y:S05]  /*63d0*/  BRA `(.L_x_174) ;  /* 0xffffffd000c47947 */ /* 0x000fea000383ffff */
.L_x_90:
[----:B------:R-:W-:Y:S01]  /*63e0*/  BSSY B1, `(.L_x_175) ;  /* 0x0000005000017945 */ /* 0x000fe20003800000 */
[----:B------:R-:W-:-:S07]  /*63f0*/  IMAD.MOV.U32 R6, RZ, RZ, -0x1 ;  /* 0xffffffffff067424 */ /* 0x000fce00078e00ff */
[----:B0123--:R-:W-:Y:S05]  /*6400*/  WARPSYNC.COLLECTIVE R6, `(.L_x_176) ;  /* 0x0000000006087348 */ /* 0x00ffea0003c00000 */
[----:B------:R-:W-:Y:S01]  /*6410*/  NOP ;  /* 0x0000000000007918 */ /* 0x000fe20000000000 */
[----:B0123--:R-:W-:Y:S05]  /*6420*/  ENDCOLLECTIVE ;  /* 0x000000000000791b */ /* 0x00ffea0003800000 */
.L_x_176:
[----:B------:R-:W-:Y:S05]  /*6430*/  BSYNC B1 ;  /* 0x0000000000017941 */ /* 0x000fea0003800000 */
.L_x_175:
[----:B------:R-:W-:Y:S05]  /*6440*/  BRA `(.L_x_177) ;  /* 0xffffffd400707947 */ /* 0x000fea000383ffff */
.L_x_98:
[----:B------:R-:W-:Y:S01]  /*6450*/  BSSY B1, `(.L_x_178) ;  /* 0x0000005000017945 */ /* 0x000fe20003800000 */
[----:B0-2---:R-:W-:-:S07]  /*6460*/  IMAD.MOV.U32 R6, RZ, RZ, -0x1 ;  /* 0xffffffffff067424 */ /* 0x005fce00078e00ff */
[----:B-1-3--:R-:W-:Y:S05]  /*6470*/  WARPSYNC.COLLECTIVE R6, `(.L_x_179) ;  /* 0x0000000006087348 */ /* 0x00afea0003c00000 */
[----:B------:R-:W-:Y:S01]  /*6480*/  NOP ;  /* 0x0000000000007918 */ /* 0x000fe20000000000 */
[----:B-1-3--:R-:W-:Y:S05]  /*6490*/  ENDCOLLECTIVE ;  /* 0x000000000000791b */ /* 0x00afea0003800000 */
.L_x_179:
[----:B------:R-:W-:Y:S05]  /*64a0*/  BSYNC B1 ;  /* 0x0000000000017941 */ /* 0x000fea0003800000 */
.L_x_178:
[----:B------:R-:W-:Y:S05]  /*64b0*/  BRA `(.L_x_180) ;  /* 0xffffffd800907947 */ /* 0x000fea000383ffff */
.L_x_109:
[----:B------:R-:W-:Y:S01]  /*64c0*/  BSSY B1, `(.L_x_181) ;  /* 0x0000005000017945 */ /* 0x000fe20003800000 */
[----:B012---:R-:W-:-:S07]  /*64d0*/  MOV R6, 0xffffffff ;  /* 0xffffffff00067802 */ /* 0x007fce0000000f00 */
[----:B---3--:R-:W-:Y:S05]  /*64e0*/  WARPSYNC.COLLECTIVE R6, `(.L_x_182) ;  /* 0x0000000006087348 */ /* 0x008fea0003c00000 */
[----:B------:R-:W-:Y:S01]  /*64f0*/  NOP ;  /* 0x0000000000007918 */ /* 0x000fe20000000000 */
[----:B---3--:R-:W-:Y:S05]  /*6500*/  ENDCOLLECTIVE ;  /* 0x000000000000791b */ /* 0x008fea0003800000 */
.L_x_182:
[----:B------:R-:W-:Y:S05]  /*6510*/  BSYNC B1 ;  /* 0x0000000000017941 */ /* 0x000fea0003800000 */
.L_x_181:
[----:B------:R-:W-:Y:S05]  /*6520*/  BRA `(.L_x_183) ;  /* 0xffffffdc00247947 */ /* 0x000fea000383ffff */
.L_x_112:
[----:B------:R-:W-:Y:S01]  /*6530*/  BSSY B1, `(.L_x_184) ;  /* 0x0000005000017945 */ /* 0x000fe20003800000 */
[----:B012---:R-:W-:-:S07]  /*6540*/  IMAD.MOV.U32 R6, RZ, RZ, -0x1 ;  /* 0xffffffffff067424 */ /* 0x007fce00078e00ff */
[----:B---3--:R-:W-:Y:S05]  /*6550*/  WARPSYNC.COLLECTIVE R6, `(.L_x_185) ;  /* 0x0000000006087348 */ /* 0x008fea0003c00000 */
[----:B------:R-:W-:Y:S01]  /*6560*/  NOP ;  /* 0x0000000000007918 */ /* 0x000fe20000000000 */
[----:B---3--:R-:W-:Y:S05]  /*6570*/  ENDCOLLECTIVE ;  /* 0x000000000000791b */ /* 0x008fea0003800000 */
.L_x_185:
[----:B------:R-:W-:Y:S05]  /*6580*/  BSYNC B1 ;  /* 0x0000000000017941 */ /* 0x000fea0003800000 */
.L_x_184:
[----:B------:R-:W-:Y:S05]  /*6590*/  BRA `(.L_x_186) ;  /* 0xffffffdc00347947 */ /* 0x000fea000383ffff */
.L_x_118:
[----:B------:R-:W-:Y:S01]  /*65a0*/  BSSY B1, `(.L_x_187) ;  /* 0x0000005000017945 */ /* 0x000fe20003800000 */
[----:B012-4-:R-:W-:-:S07]  /*65b0*/  IMAD.MOV.U32 R6, RZ, RZ, -0x1 ;  /* 0xffffffffff067424 */ /* 0x017fce00078e00ff */
[----:B---3--:R-:W-:Y:S05]  /*65c0*/  WARPSYNC.COLLECTIVE R6, `(.L_x_188) ;  /* 0x0000000006087348 */ /* 0x008fea0003c00000 */
[----:B------:R-:W-:Y:S01]  /*65d0*/  NOP ;  /* 0x0000000000007918 */ /* 0x000fe20000000000 */
[----:B---3--:R-:W-:Y:S05]  /*65e0*/  ENDCOLLECTIVE ;  /* 0x000000000000791b */ /* 0x008fea0003800000 */
.L_x_188:
[----:B------:R-:W-:Y:S05]  /*65f0*/  BSYNC B1 ;  /* 0x0000000000017941 */ /* 0x000fea0003800000 */
.L_x_187:
[----:B------:R-:W-:Y:S05]  /*6600*/  BRA `(.L_x_189) ;  /* 0xffffffe000807947 */ /* 0x000fea000383ffff */
.L_x_119:
[----:B------:R-:W-:Y:S01]  /*6610*/  BSSY B1, `(.L_x_190) ;  /* 0x0000005000017945 */ /* 0x000fe20003800000 */
[----:B012-4-:R-:W-:-:S07]  /*6620*/  IMAD.MOV.U32 R6, RZ, RZ, -0x1 ;  /* 0xffffffffff067424 */ /* 0x017fce00078e00ff */
[----:B---3--:R-:W-:Y:S05]  /*6630*/  WARPSYNC.COLLECTIVE R6, `(.L_x_191) ;  /* 0x0000000006087348 */ /* 0x008fea0003c00000 */
[----:B------:R-:W-:Y:S01]  /*6640*/  NOP ;  /* 0x0000000000007918 */ /* 0x000fe20000000000 */
[----:B---3--:R-:W-:Y:S05]  /*6650*/  ENDCOLLECTIVE ;  /* 0x000000000000791b */ /* 0x008fea0003800000 */
.L_x_191:
[----:B------:R-:W-:Y:S05]  /*6660*/  BSYNC B1 ;  /* 0x0000000000017941 */ /* 0x000fea0003800000 */
.L_x_190:
[----:B------:R-:W-:Y:S05]  /*6670*/  BRA `(.L_x_76) ;  /* 0xffffffe000747947 */ /* 0x000fea000383ffff */
.L_x_127:
[----:B------:R-:W-:Y:S01]  /*6680*/  BSSY B0, `(.L_x_192) ;  /* 0x0000005000007945 */ /* 0x000fe20003800000 */
[----:B------:R-:W-:-:S07]  /*6690*/  MOV R6, 0xffffffff ;  /* 0xffffffff00067802 */ /* 0x000fce0000000f00 */
[----:B---3--:R-:W-:Y:S05]  /*66a0*/  WARPSYNC.COLLECTIVE R6, `(.L_x_193) ;  /* 0x0000000006087348 */ /* 0x008fea0003c00000 */
[----:B------:R-:W-:Y:S01]  /*66b0*/  NOP ;  /* 0x0000000000007918 */ /* 0x000fe20000000000 */
[----:B---3--:R-:W-:Y:S05]  /*66c0*/  ENDCOLLECTIVE ;  /* 0x000000000000791b */ /* 0x008fea0003800000 */
.L_x_193:
[----:B------:R-:W-:Y:S05]  /*66d0*/  BSYNC B0 ;  /* 0x0000000000007941 */ /* 0x000fea0003800000 */
.L_x_192:
[----:B------:R-:W-:Y:S05]  /*66e0*/  BRA `(.L_x_194) ;  /* 0xffffffe800d07947 */ /* 0x000fea000383ffff */
.L_x_139:
[----:B------:R-:W-:Y:S01]  /*66f0*/  BSSY B2, `(.L_x_195) ;  /* 0x0000005000027945 */ /* 0x000fe20003800000 */
[----:B------:R-:W-:-:S07]  /*6700*/  IMAD.MOV.U32 R6, RZ, RZ, -0x1 ;  /* 0xffffffffff067424 */ /* 0x000fce00078e00ff */
[----:B--23--:R-:W-:Y:S05]  /*6710*/  WARPSYNC.COLLECTIVE R6, `(.L_x_196) ;  /* 0x0000000006087348 */ /* 0x00cfea0003c00000 */
[----:B------:R-:W-:Y:S01]  /*6720*/  NOP ;  /* 0x0000000000007918 */ /* 0x000fe20000000000 */
[----:B--23--:R-:W-:Y:S05]  /*6730*/  ENDCOLLECTIVE ;  /* 0x000000000000791b */ /* 0x00cfea0003800000 */
.L_x_196:
[----:B------:R-:W-:Y:S05]  /*6740*/  BSYNC B2 ;  /* 0x0000000000027941 */ /* 0x000fea0003800000 */
.L_x_195:
[----:B------:R-:W-:Y:S05]  /*6750*/  BRA `(.L_x_197) ;  /* 0xffffffec00947947 */ /* 0x000fea000383ffff */
.L_x_142:
[----:B------:R-:W-:Y:S01]  /*6760*/  BSSY B0, `(.L_x_198) ;  /* 0x0000005000007945 */ /* 0x000fe20003800000 */
[----:B------:R-:W-:-:S07]  /*6770*/  IMAD.MOV.U32 R6, RZ, RZ, -0x1 ;  /* 0xffffffffff067424 */ /* 0x000fce00078e00ff */
[----:B--23--:R-:W-:Y:S05]  /*6780*/  WARPSYNC.COLLECTIVE R6, `(.L_x_199) ;  /* 0x0000000006087348 */ /* 0x00cfea0003c00000 */
[----:B------:R-:W-:Y:S01]  /*6790*/  NOP ;  /* 0x0000000000007918 */ /* 0x000fe20000000000 */
[----:B--23--:R-:W-:Y:S05]  /*67a0*/  ENDCOLLECTIVE ;  /* 0x000000000000791b */ /* 0x00cfea0003800000 */
.L_x_199:
[----:B------:R-:W-:Y:S05]  /*67b0*/  BSYNC B0 ;  /* 0x0000000000007941 */ /* 0x000fea0003800000 */
.L_x_198:
[----:B------:R-:W-:Y:S05]  /*67c0*/  BRA `(.L_x_200) ;  /* 0xffffffec00b07947 */ /* 0x000fea000383ffff */
.L_x_201:
[----:B------:R-:W-:-:S00]  /*67d0*/  BRA `(.L_x_201) ;  /* 0xfffffffc00fc7947 */ /* 0x000fc0000383ffff */
[----:B------:R-:W-:-:S00]  /*67e0*/  NOP ;  /* 0x0000000000007918 */ /* 0x000fc00000000000 */
        /* <DEDUP_REMOVED lines=9> */
.L_x_202:


//--------------------- .nv.shared._Z10knn_kernelPK6float2iS1_iPSt4pairIifEi --------------------------
	.section	.nv.shared._Z10knn_kernelPK6float2iS1_iPSt4pairIifEi,"aw",@nobits
	.sectionflags	@""
	.align	16
	.zero		1024


//--------------------- .nv.shared.reserved.0     --------------------------
	.section	.nv.shared.reserved.0,"aw",@nobits
	.weak		__nv_reservedSMEM_offset_0_alias
	.size		__nv_reservedSMEM_offset_0_alias, 0, 64
	.other		__nv_reservedSMEM_offset_0_alias,@"STO_CUDA_RESERVED_SHARED STV_DEFAULT"
__nv_reservedSMEM_offset_0_alias:
	.zero		0
	.zero		64


//--------------------- .nv.constant0._Z10knn_kernelPK6float2iS1_iPSt4pairIifEi --------------------------
	.section	.nv.constant0._Z10knn_kernelPK6float2iS1_iPSt4pairIifEi,"a",@progbits
	.sectionflags	@""
	.align	4
.nv.constant0._Z10knn_kernelPK6float2iS1_iPSt4pairIifEi:
	.zero		940


//--------------------- SYMBOLS --------------------------

	.type		.nv.reservedSmem.offset0,@object
	.size		.nv.reservedSmem.offset0,0x4
	.type		.nv.reservedSmem.cap,@object
	.size		.nv.reservedSmem.cap,0x4
